// auto-generated by cutlass_sweep.gemm — config: {"arch": "sm_90", "cluster_m": 1, "cluster_n": 1, "dtype": "e5m2", "dtype_b": "e5m2", "layout": "nt", "stages": 4, "tile_k": 128, "tile_m": 256, "tile_n": 256}
#include "cutlass/cutlass.h"
#include "cutlass/gemm/collective/collective_builder.hpp"
#include "cutlass/gemm/device/gemm_universal_adapter.h"
#include "cutlass/gemm/kernel/gemm_universal.hpp"
#include "cutlass/epilogue/collective/collective_builder.hpp"

using ElemA = cutlass::float_e5m2_t;
using ElemB = cutlass::float_e5m2_t;
using ElemCD = cutlass::float_e5m2_t;
using Acc  = float;
using TileShape    = cute::Shape<cute::_256, cute::_256, cute::_128>;
using ClusterShape = cute::Shape<cute::_1, cute::_1, cute::_1>;

using CollectiveEpilogue = typename cutlass::epilogue::collective::CollectiveBuilder<
    cutlass::arch::Sm90, cutlass::arch::OpClassTensorOp,
    TileShape, ClusterShape,
    cutlass::epilogue::collective::EpilogueTileAuto,
    Acc, Acc,
    ElemCD, cutlass::layout::RowMajor, 128 / cutlass::sizeof_bits<ElemCD>::value,
    ElemCD, cutlass::layout::RowMajor, 128 / cutlass::sizeof_bits<ElemCD>::value,
    cutlass::epilogue::collective::EpilogueScheduleAuto
  >::CollectiveOp;

using CollectiveMainloop = typename cutlass::gemm::collective::CollectiveBuilder<
    cutlass::arch::Sm90, cutlass::arch::OpClassTensorOp,
    ElemA, cutlass::layout::RowMajor, 128 / cutlass::sizeof_bits<ElemA>::value,
    ElemB, cutlass::layout::ColumnMajor, 128 / cutlass::sizeof_bits<ElemB>::value,
    Acc,
    TileShape, ClusterShape,
    cutlass::gemm::collective::StageCount<4>,
    cutlass::gemm::collective::KernelScheduleAuto
  >::CollectiveOp;

using GemmKernel = cutlass::gemm::kernel::GemmUniversal<
    cute::Shape<int,int,int,int>,
    CollectiveMainloop,
    CollectiveEpilogue
>;
using Gemm = cutlass::gemm::device::GemmUniversalAdapter<GemmKernel>;

// Force the device kernel symbol into the cubin without needing a host main.
auto* _anchor = &cutlass::device_kernel<GemmKernel>;


// ===== COMPILED SASS (sm_90a) =====

	.target	sm_90a

	.elftype	@"ET_EXEC"


//--------------------- .note.nv.tkinfo           --------------------------
	.section	.note.nv.tkinfo,"",@"SHT_NOTE"
	.sectionflags	@"SHF_NOTE_NV_TKINFO"
	.tkinfo
        /*0018*/ 	.word	0x00000002
        /*0030*/ 	.string	""
        /*0030*/ 	.string	"ptxas"
        /*0030*/ 	.string	"Cuda compilation tools, release 13.0, V13.0.88"
        /*0030*/ 	.string	"Build cuda_13.0.r13.0/compiler.36424714_0"
        /*0030*/ 	.string	"-arch sm_90a -m 64 "



//--------------------- .note.nv.cuinfo           --------------------------
	.section	.note.nv.cuinfo,"",@"SHT_NOTE"
	.sectionflags	@"SHF_NOTE_NV_CUINFO"
        /*0018*/ 	.short	0x0002
        /*001a*/ 	.short	0x005a
        /*001c*/ 	.short	0x0082
	.zero		2


//--------------------- .nv.info                  --------------------------
	.section	.nv.info,"",@"SHT_CUDA_INFO"
	.align	4


	//----- nvinfo : EIATTR_REGCOUNT
	.align		4
        /*0000*/ 	.byte	0x04, 0x2f
        /*0002*/ 	.short	(.L_12 - .L_11)
	.align		4
.L_11:
        /*0004*/ 	.word	index@(_ZN7cutlass13device_kernelINS_4gemm6kernel13GemmUniversalIN4cute5tupleIJiiiiEEENS1_10collective13CollectiveMmaINS1_37MainloopSm90TmaGmmaWarpSpecializedFP8ILi4ENS5_IJNS4_1CILi1EEESB_SB_EEENS1_35KernelTmaWarpSpecializedCooperativeEEENS5_IJNSA_ILi256EEESF_NSA_ILi128EEEEEENS_12float_e5m2_tENS5_IJlSB_lEEESI_SJ_NS4_8TiledMMAINS4_8MMA_AtomIJNS4_4SM904GMMA31MMA_64x256x32_F32E5M2E5M2_SS_TNILNSN_7ScaleInE1ELSP_1EEEEEENS4_6LayoutINS5_IJNSA_ILi2EEESB_SB_EEENS5_IJSB_NSA_ILi0EEESV_EEEEENS5_IJNS4_10UnderscoreESY_SY_EEEEENS4_13SM90_TMA_LOADENS4_14ComposedLayoutINS4_7SwizzleILi3ELi4ELi3EEENS4_18smem_ptr_flag_bitsILi8EEENSS_INS5_IJNSA_ILi8EEESG_EEENS5_IJSG_SB_EEEEEEEvNS4_8identityES11_S1B_vS1C_EENS_8epilogue10collective6detail29Sm90TmaWarpSpecializedAdapterINS1F_15DefaultEpilogueISI_SJ_SJ_NS1E_6thread17LinearCombinationISI_Li1EffLNS1J_9ScaleType4KindE0ELNS_15FloatRoundStyleE2ESI_EENS1_15EpilogueDefaultEEEEEvvEEEEvNT_6ParamsE)
        /*0008*/ 	.word	0x000000a8


	//----- nvinfo : EIATTR_FRAME_SIZE
	.align		4
.L_12:
        /*000c*/ 	.byte	0x04, 0x11
        /*000e*/ 	.short	(.L_14 - .L_13)
	.align		4
.L_13:
        /*0010*/ 	.word	index@(_ZN7cutlass13device_kernelINS_4gemm6kernel13GemmUniversalIN4cute5tupleIJiiiiEEENS1_10collective13CollectiveMmaINS1_37MainloopSm90TmaGmmaWarpSpecializedFP8ILi4ENS5_IJNS4_1CILi1EEESB_SB_EEENS1_35KernelTmaWarpSpecializedCooperativeEEENS5_IJNSA_ILi256EEESF_NSA_ILi128EEEEEENS_12float_e5m2_tENS5_IJlSB_lEEESI_SJ_NS4_8TiledMMAINS4_8MMA_AtomIJNS4_4SM904GMMA31MMA_64x256x32_F32E5M2E5M2_SS_TNILNSN_7ScaleInE1ELSP_1EEEEEENS4_6LayoutINS5_IJNSA_ILi2EEESB_SB_EEENS5_IJSB_NSA_ILi0EEESV_EEEEENS5_IJNS4_10UnderscoreESY_SY_EEEEENS4_13SM90_TMA_LOADENS4_14ComposedLayoutINS4_7SwizzleILi3ELi4ELi3EEENS4_18smem_ptr_flag_bitsILi8EEENSS_INS5_IJNSA_ILi8EEESG_EEENS5_IJSG_SB_EEEEEEEvNS4_8identityES11_S1B_vS1C_EENS_8epilogue10collective6detail29Sm90TmaWarpSpecializedAdapterINS1F_15DefaultEpilogueISI_SJ_SJ_NS1E_6thread17LinearCombinationISI_Li1EffLNS1J_9ScaleType4KindE0ELNS_15FloatRoundStyleE2ESI_EENS1_15EpilogueDefaultEEEEEvvEEEEvNT_6ParamsE)
        /*0014*/ 	.word	0x00000cc0


	//----- nvinfo : EIATTR_MIN_STACK_SIZE
	.align		4
.L_14:
        /*0018*/ 	.byte	0x04, 0x12
        /*001a*/ 	.short	(.L_16 - .L_15)
	.align		4
.L_15:
        /*001c*/ 	.word	index@(_ZN7cutlass13device_kernelINS_4gemm6kernel13GemmUniversalIN4cute5tupleIJiiiiEEENS1_10collective13CollectiveMmaINS1_37MainloopSm90TmaGmmaWarpSpecializedFP8ILi4ENS5_IJNS4_1CILi1EEESB_SB_EEENS1_35KernelTmaWarpSpecializedCooperativeEEENS5_IJNSA_ILi256EEESF_NSA_ILi128EEEEEENS_12float_e5m2_tENS5_IJlSB_lEEESI_SJ_NS4_8TiledMMAINS4_8MMA_AtomIJNS4_4SM904GMMA31MMA_64x256x32_F32E5M2E5M2_SS_TNILNSN_7ScaleInE1ELSP_1EEEEEENS4_6LayoutINS5_IJNSA_ILi2EEESB_SB_EEENS5_IJSB_NSA_ILi0EEESV_EEEEENS5_IJNS4_10UnderscoreESY_SY_EEEEENS4_13SM90_TMA_LOADENS4_14ComposedLayoutINS4_7SwizzleILi3ELi4ELi3EEENS4_18smem_ptr_flag_bitsILi8EEENSS_INS5_IJNSA_ILi8EEESG_EEENS5_IJSG_SB_EEEEEEEvNS4_8identityES11_S1B_vS1C_EENS_8epilogue10collective6detail29Sm90TmaWarpSpecializedAdapterINS1F_15DefaultEpilogueISI_SJ_SJ_NS1E_6thread17LinearCombinationISI_Li1EffLNS1J_9ScaleType4KindE0ELNS_15FloatRoundStyleE2ESI_EENS1_15EpilogueDefaultEEEEEvvEEEEvNT_6ParamsE)
        /*0020*/ 	.word	0x00000cc0
.L_16:


//--------------------- .nv.compat                --------------------------
	.section	.nv.compat,"",@"SHT_CUDA_COMPAT_INFO"
	.align	4
        /*0000*/ 	.byte	0x02, 0x09, 0x01, 0x00, 0x02, 0x02, 0x04, 0x00, 0x02, 0x05, 0x05, 0x00, 0x03, 0x07, 0x01, 0x01
        /*0010*/ 	.byte	0x02, 0x03, 0x01, 0x00, 0x02, 0x06, 0x01, 0x00, 0x04, 0x0b, 0x08, 0x00, 0x00, 0x00, 0x00, 0x00
        /*0020*/ 	.byte	0x00, 0x00, 0x00, 0x00


//--------------------- .nv.info._ZN7cutlass13device_kernelINS_4gemm6kernel13GemmUniversalIN4cute5tupleIJiiiiEEENS1_10collective13CollectiveMmaINS1_37MainloopSm90TmaGmmaWarpSpecializedFP8ILi4ENS5_IJNS4_1CILi1EEESB_SB_EEENS1_35KernelTmaWarpSpecializedCooperativeEEENS5_IJNSA_ILi256EEESF_NSA_ILi128EEEEEENS_12float_e5m2_tENS5_IJlSB_lEEESI_SJ_NS4_8TiledMMAINS4_8MMA_AtomIJNS4_4SM904GMMA31MMA_64x256x32_F32E5M2E5M2_SS_TNILNSN_7ScaleInE1ELSP_1EEEEEENS4_6LayoutINS5_IJNSA_ILi2EEESB_SB_EEENS5_IJSB_NSA_ILi0EEESV_EEEEENS5_IJNS4_10UnderscoreESY_SY_EEEEENS4_13SM90_TMA_LOADENS4_14ComposedLayoutINS4_7SwizzleILi3ELi4ELi3EEENS4_18smem_ptr_flag_bitsILi8EEENSS_INS5_IJNSA_ILi8EEESG_EEENS5_IJSG_SB_EEEEEEEvNS4_8identityES11_S1B_vS1C_EENS_8epilogue10collective6detail29Sm90TmaWarpSpecializedAdapterINS1F_15DefaultEpilogueISI_SJ_SJ_NS1E_6thread17LinearCombinationISI_Li1EffLNS1J_9ScaleType4KindE0ELNS_15FloatRoundStyleE2ESI_EENS1_15EpilogueDefaultEEEEEvvEEEEvNT_6ParamsE --------------------------
	.section	.nv.info._ZN7cutlass13device_kernelINS_4gemm6kernel13GemmUniversalIN4cute5tupleIJiiiiEEENS1_10collective13CollectiveMmaINS1_37MainloopSm90TmaGmmaWarpSpecializedFP8ILi4ENS5_IJNS4_1CILi1EEESB_SB_EEENS1_35KernelTmaWarpSpecializedCooperativeEEENS5_IJNSA_ILi256EEESF_NSA_ILi128EEEEEENS_12float_e5m2_tENS5_IJlSB_lEEESI_SJ_NS4_8TiledMMAINS4_8MMA_AtomIJNS4_4SM904GMMA31MMA_64x256x32_F32E5M2E5M2_SS_TNILNSN_7ScaleInE1ELSP_1EEEEEENS4_6LayoutINS5_IJNSA_ILi2EEESB_SB_EEENS5_IJSB_NSA_ILi0EEESV_EEEEENS5_IJNS4_10UnderscoreESY_SY_EEEEENS4_13SM90_TMA_LOADENS4_14ComposedLayoutINS4_7SwizzleILi3ELi4ELi3EEENS4_18smem_ptr_flag_bitsILi8EEENSS_INS5_IJNSA_ILi8EEESG_EEENS5_IJSG_SB_EEEEEEEvNS4_8identityES11_S1B_vS1C_EENS_8epilogue10collective6detail29Sm90TmaWarpSpecializedAdapterINS1F_15DefaultEpilogueISI_SJ_SJ_NS1E_6thread17LinearCombinationISI_Li1EffLNS1J_9ScaleType4KindE0ELNS_15FloatRoundStyleE2ESI_EENS1_15EpilogueDefaultEEEEEvvEEEEvNT_6ParamsE,"",@"SHT_CUDA_INFO"
	.sectionflags	@""
	.align	4


	//----- nvinfo : EIATTR_CUDA_API_VERSION
	.align		4
        /*0000*/ 	.byte	0x04, 0x37
        /*0002*/ 	.short	(.L_18 - .L_17)
.L_17:
        /*0004*/ 	.word	0x00000082


	//----- nvinfo : EIATTR_KPARAM_INFO
	.align		4
.L_18:
        /*0008*/ 	.byte	0x04, 0x17
        /*000a*/ 	.short	(.L_20 - .L_19)
.L_19:
        /*000c*/ 	.word	0x00000000
        /*0010*/ 	.short	0x0000
        /*0012*/ 	.short	0x0070
        /*0014*/ 	.byte	0x00, 0xf0, 0x01, 0x10


	//----- nvinfo : EIATTR_SPARSE_MMA_MASK
	.align		4
.L_20:
        /*0018*/ 	.byte	0x03, 0x50
        /*001a*/ 	.short	0x0000


	//----- nvinfo : EIATTR_MAXREG_COUNT
	.align		4
        /*001c*/ 	.byte	0x03, 0x1b
        /*001e*/ 	.short	0x00a8


	//----- nvinfo : EIATTR_NUM_BARRIERS
	.align		4
        /*0020*/ 	.byte	0x02, 0x4c
        /*0022*/ 	.byte	0x01
	.zero		1


	//----- nvinfo : EIATTR_ANNOTATIONS
	.align		4
        /*0024*/ 	.byte	0x04, 0x55
        /*0026*/ 	.short	(.L_22 - .L_21)


	//   ....[0]....
.L_21:
        /*0028*/ 	.word	0x00000001
        /*002c*/ 	.byte	0x90, 0x05, 0x00, 0x00, 0x01, 0x00, 0x00, 0x00, 0xb0, 0x05, 0x00, 0x00, 0x01, 0x00, 0x00, 0x00
        /* <DEDUP_REMOVED lines=2035> */
        /*7f6c*/ 	.byte	0xa0, 0x99, 0x02, 0x00


	//----- nvinfo : EIATTR_MERCURY_ISA_VERSION
	.align		4
.L_22:
        /*7f70*/ 	.byte	0x03, 0x5f
        /*7f72*/ 	.short	0x0101


	//----- nvinfo : EIATTR_INT_WARP_WIDE_INSTR_OFFSETS
	.align		4
        /*7f74*/ 	.byte	0x04, 0x31
        /*7f76*/ 	.short	(.L_24 - .L_23)


	//   ....[0]....
.L_23:
        /*7f78*/ 	.word	0x00000480


	//   ....[1]....
        /*7f7c*/ 	.word	0x000004a0


	//   ....[2]....
        /*7f80*/ 	.word	0x000005a0


	//----- nvinfo : EIATTR_COOP_GROUP_MASK_REGIDS
	.align		4
.L_24:
        /*7f84*/ 	.byte	0x04, 0x29
        /*7f86*/ 	.short	(.L_26 - .L_25)


	//   ....[0]....
.L_25:
        /*7f88*/ 	.word	0xffffffff


	//   ....[1]....
        /*7f8c*/ 	.word	0xffffffff


	//   ....[2]....
        /*7f90*/ 	.word	0xffffffff


	//   ....[3]....
        /*7f94*/ 	.word	0xffffffff


	//   ....[4]....
        /*7f98*/ 	.word	0xffffffff


	//----- nvinfo : EIATTR_COOP_GROUP_INSTR_OFFSETS
	.align		4
.L_26:
        /*7f9c*/ 	.byte	0x04, 0x28
        /*7f9e*/ 	.short	(.L_28 - .L_27)


	//   ....[0]....
.L_27:
        /*7fa0*/ 	.word	0x00000070


	//   ....[1]....
        /*7fa4*/ 	.word	0x00000080


	//   ....[2]....
        /*7fa8*/ 	.word	0x000001a0


	//   ....[3]....
        /*7fac*/ 	.word	0x000003c0


	//   ....[4]....
        /*7fb0*/ 	.word	0x000026c0


	//----- nvinfo : EIATTR_REG_RECONFIG
	.align		4
.L_28:
        /*7fb4*/ 	.byte	0x01, 0x54
	.zero		2


	//----- nvinfo : EIATTR_MBARRIER_INSTR_OFFSETS
	.align		4
        /*7fb8*/ 	.byte	0x04, 0x39
        /*7fba*/ 	.short	(.L_30 - .L_29)


	//   ....[0]....
.L_29:
        /*7fbc*/ 	.word	0x00000320
        /*7fc0*/ 	.word	0x000000ff
        /*7fc4*/ 	.word	0x00000000
        /*7fc8*/ 	.short	0x0100
        /*7fca*/ 	.byte	0x09
	.zero		1


	//   ....[1]....
        /*7fcc*/ 	.word	0x00000330
        /*7fd0*/ 	.word	0x000000ff
        /*7fd4*/ 	.word	0x00000020
        /*7fd8*/ 	.short	0x0100
        /*7fda*/ 	.byte	0x09
	.zero		1


	//   ....[2]....
        /*7fdc*/ 	.word	0x00000340
        /*7fe0*/ 	.word	0x000000ff
        /*7fe4*/ 	.word	0x00000008
        /*7fe8*/ 	.short	0x0100
        /*7fea*/ 	.byte	0x09
	.zero		1


	//   ....[3]....
        /*7fec*/ 	.word	0x00000350
        /*7ff0*/ 	.word	0x000000ff
        /*7ff4*/ 	.word	0x00000028
        /*7ff8*/ 	.short	0x0100
        /*7ffa*/ 	.byte	0x09
	.zero		1


	//   ....[4]....
        /*7ffc*/ 	.word	0x00000360
        /*8000*/ 	.word	0x000000ff
        /*8004*/ 	.word	0x00000010
        /*8008*/ 	.short	0x0100
        /*800a*/ 	.byte	0x09
	.zero		1


	//   ....[5]....
        /*800c*/ 	.word	0x00000370
        /*8010*/ 	.word	0x000000ff
        /*8014*/ 	.word	0x00000030
        /*8018*/ 	.short	0x0100
        /*801a*/ 	.byte	0x09
	.zero		1


	//   ....[6]....
        /*801c*/ 	.word	0x00000380
        /*8020*/ 	.word	0x000000ff
        /*8024*/ 	.word	0x00000018
        /*8028*/ 	.short	0x0100
        /*802a*/ 	.byte	0x09
	.zero		1


	//   ....[7]....
        /*802c*/ 	.word	0x00000390
        /*8030*/ 	.word	0x000000ff
        /*8034*/ 	.word	0x00000038
        /*8038*/ 	.short	0x0100
        /*803a*/ 	.byte	0x09
	.zero		1


	//   ....[8]....
        /*803c*/ 	.word	0x000005d0
        /*8040*/ 	.word	0x000000ff
        /*8044*/ 	.word	0x00000050
        /*8048*/ 	.short	0x0100
        /*804a*/ 	.byte	0x06
	.zero		1


	//   ....[9]....
        /*804c*/ 	.word	0x000005e0
        /*8050*/ 	.word	0x000000ff
        /*8054*/ 	.word	0x00000058
        /*8058*/ 	.short	0x0100
        /*805a*/ 	.byte	0x06
	.zero		1


	//   ....[10]....
        /*805c*/ 	.word	0x00002ab0
        /*8060*/ 	.word	0x000000ff
        /*8064*/ 	.word	0x00000000
        /*8068*/ 	.short	0x010a
        /*806a*/ 	.byte	0x06
	.zero		1


	//   ....[11]....
        /*806c*/ 	.word	0x00002af0
        /*8070*/ 	.word	0x000000ff
        /*8074*/ 	.word	0x00000000
        /*8078*/ 	.short	0x010a
        /*807a*/ 	.byte	0x06
	.zero		1


	//   ....[12]....
        /*807c*/ 	.word	0x00008e00
        /*8080*/ 	.word	0x000000ff
        /*8084*/ 	.word	0x00000000
        /*8088*/ 	.short	0x010a
        /*808a*/ 	.byte	0x10
	.zero		1


	//   ....[13]....
        /*808c*/ 	.word	0x00008e40
        /*8090*/ 	.word	0x000000ff
        /*8094*/ 	.word	0x00000000
        /*8098*/ 	.short	0x010a
        /*809a*/ 	.byte	0x10
	.zero		1


	//   ....[14]....
        /*809c*/ 	.word	0x00011640
        /*80a0*/ 	.word	0x000000ff
        /*80a4*/ 	.word	0x00000000
        /*80a8*/ 	.short	0x0101
        /*80aa*/ 	.byte	0x08
	.zero		1


	//   ....[15]....
        /*80ac*/ 	.word	0x000150f0
        /*80b0*/ 	.word	0x000000ff
        /*80b4*/ 	.word	0x00000000
        /*80b8*/ 	.short	0x0101
        /*80ba*/ 	.byte	0x06
	.zero		1


	//   ....[16]....
        /*80bc*/ 	.word	0x00028bf0
        /*80c0*/ 	.word	0x00000010
        /*80c4*/ 	.word	0x00000020
        /*80c8*/ 	.short	0x010a
        /*80ca*/ 	.byte	0x3f
	.zero		1


	//   ....[17]....
        /*80cc*/ 	.word	0x00028fb0
        /*80d0*/ 	.word	0x00000002
        /*80d4*/ 	.word	0x00000058
        /*80d8*/ 	.short	0x0101
        /*80da*/ 	.byte	0x3f
	.zero		1


	//   ....[18]....
        /*80dc*/ 	.word	0x000296e0
        /*80e0*/ 	.word	0x00000005
        /*80e4*/ 	.word	0x00000000
        /*80e8*/ 	.short	0x010a
        /*80ea*/ 	.byte	0x3f
	.zero		1


	//   ....[19]....
        /*80ec*/ 	.word	0x00029770
        /*80f0*/ 	.word	0x00000007
        /*80f4*/ 	.word	0x00000000
        /*80f8*/ 	.short	0x010a
        /*80fa*/ 	.byte	0x3f
	.zero		1


	//   ....[20]....
        /*80fc*/ 	.word	0x00029800
        /*8100*/ 	.word	0x00000007
        /*8104*/ 	.word	0x00000000
        /*8108*/ 	.short	0x010a
        /*810a*/ 	.byte	0x3f
	.zero		1


	//   ....[21]....
        /*810c*/ 	.word	0x00029890
        /*8110*/ 	.word	0x00000003
        /*8114*/ 	.word	0x00000000
        /*8118*/ 	.short	0x010a
        /*811a*/ 	.byte	0x3f
	.zero		1


	//   ....[22]....
        /*811c*/ 	.word	0x00029900
        /*8120*/ 	.word	0x00000003
        /*8124*/ 	.word	0x00000000
        /*8128*/ 	.short	0x010a
        /*812a*/ 	.byte	0x3f
	.zero		1


	//   ....[23]....
        /*812c*/ 	.word	0x00029970
        /*8130*/ 	.word	0x00000002
        /*8134*/ 	.word	0x00000000
        /*8138*/ 	.short	0x010a
        /*813a*/ 	.byte	0x3f
	.zero		1


	//   ....[24]....
        /*813c*/ 	.word	0x00029a50
        /*8140*/ 	.word	0x00000010
        /*8144*/ 	.word	0x00000020
        /*8148*/ 	.short	0x010a
        /*814a*/ 	.byte	0x3f
	.zero		1


	//   ....[25]....
        /*814c*/ 	.word	0x00029b30
        /*8150*/ 	.word	0x00000005
        /*8154*/ 	.word	0x00000000
        /*8158*/ 	.short	0x010a
        /*815a*/ 	.byte	0x3f
	.zero		1


	//   ....[26]....
        /*815c*/ 	.word	0x00029b80
        /*8160*/ 	.word	0x00000007
        /*8164*/ 	.word	0x00000000
        /*8168*/ 	.short	0x010a
        /*816a*/ 	.byte	0x3f
	.zero		1


	//   ....[27]....
        /*816c*/ 	.word	0x00029bd0
        /*8170*/ 	.word	0x00000007
        /*8174*/ 	.word	0x00000000
        /*8178*/ 	.short	0x010a
        /*817a*/ 	.byte	0x3f
	.zero		1


	//----- nvinfo : EIATTR_NUM_MBARRIERS
	.align		4
.L_30:
        /*817c*/ 	.byte	0x03, 0x38
        /*817e*/ 	.short	0x000a


	//----- nvinfo : EIATTR_EXIT_INSTR_OFFSETS
	.align		4
        /*8180*/ 	.byte	0x04, 0x1c
        /*8182*/ 	.short	(.L_32 - .L_31)


	//   ....[0]....
.L_31:
        /*8184*/ 	.word	0x00000640


	//   ....[1]....
        /*8188*/ 	.word	0x00000fa0


	//   ....[2]....
        /*818c*/ 	.word	0x00028220


	//   ....[3]....
        /*8190*/ 	.word	0x00028880


	//   ....[4]....
        /*8194*/ 	.word	0x000298e0


	//----- nvinfo : EIATTR_MAX_THREADS
	.align		4
.L_32:
        /*8198*/ 	.byte	0x04, 0x05
        /*819a*/ 	.short	(.L_34 - .L_33)
.L_33:
        /*819c*/ 	.word	0x00000180
        /*81a0*/ 	.word	0x00000001
        /*81a4*/ 	.word	0x00000001


	//----- nvinfo : EIATTR_CRS_STACK_SIZE
	.align		4
.L_34:
        /*81a8*/ 	.byte	0x04, 0x1e
        /*81aa*/ 	.short	(.L_36 - .L_35)
.L_35:
        /*81ac*/ 	.word	0x00000000


	//----- nvinfo : EIATTR_CBANK_PARAM_SIZE
	.align		4
.L_36:
        /*81b0*/ 	.byte	0x03, 0x19
        /*81b2*/ 	.short	0x0470


	//----- nvinfo : EIATTR_PARAM_CBANK
	.align		4
        /*81b4*/ 	.byte	0x04, 0x0a
        /*81b6*/ 	.short	(.L_38 - .L_37)
	.align		4
.L_37:
        /*81b8*/ 	.word	index@(.nv.constant0._ZN7cutlass13device_kernelINS_4gemm6kernel13GemmUniversalIN4cute5tupleIJiiiiEEENS1_10collective13CollectiveMmaINS1_37MainloopSm90TmaGmmaWarpSpecializedFP8ILi4ENS5_IJNS4_1CILi1EEESB_SB_EEENS1_35KernelTmaWarpSpecializedCooperativeEEENS5_IJNSA_ILi256EEESF_NSA_ILi128EEEEEENS_12float_e5m2_tENS5_IJlSB_lEEESI_SJ_NS4_8TiledMMAINS4_8MMA_AtomIJNS4_4SM904GMMA31MMA_64x256x32_F32E5M2E5M2_SS_TNILNSN_7ScaleInE1ELSP_1EEEEEENS4_6LayoutINS5_IJNSA_ILi2EEESB_SB_EEENS5_IJSB_NSA_ILi0EEESV_EEEEENS5_IJNS4_10UnderscoreESY_SY_EEEEENS4_13SM90_TMA_LOADENS4_14ComposedLayoutINS4_7SwizzleILi3ELi4ELi3EEENS4_18smem_ptr_flag_bitsILi8EEENSS_INS5_IJNSA_ILi8EEESG_EEENS5_IJSG_SB_EEEEEEEvNS4_8identityES11_S1B_vS1C_EENS_8epilogue10collective6detail29Sm90TmaWarpSpecializedAdapterINS1F_15DefaultEpilogueISI_SJ_SJ_NS1E_6thread17LinearCombinationISI_Li1EffLNS1J_9ScaleType4KindE0ELNS_15FloatRoundStyleE2ESI_EENS1_15EpilogueDefaultEEEEEvvEEEEvNT_6ParamsE)
        /*81bc*/ 	.short	0x0210
        /*81be*/ 	.short	0x0470


	//----- nvinfo : EIATTR_SW_WAR
	.align		4
.L_38:
        /*81c0*/ 	.byte	0x04, 0x36
        /*81c2*/ 	.short	(.L_40 - .L_39)
.L_39:
        /*81c4*/ 	.word	0x00000008
.L_40:


//--------------------- .nv.callgraph             --------------------------
	.section	.nv.callgraph,"",@"SHT_CUDA_CALLGRAPH"
	.align	4
	.sectionentsize	8
	.align		4
        /*0000*/ 	.word	0x00000000
	.align		4
        /*0004*/ 	.word	0xffffffff
	.align		4
        /*0008*/ 	.word	0x00000000
	.align		4
        /*000c*/ 	.word	0xfffffffe
	.align		4
        /*0010*/ 	.word	0x00000000
	.align		4
        /*0014*/ 	.word	0xfffffffd
	.align		4
        /*0018*/ 	.word	0x00000000
	.align		4
        /*001c*/ 	.word	0xfffffffc


//--------------------- .nv.constant4             --------------------------
	.section	.nv.constant4,"a",@progbits
	.align	8
	.align		8
.nv.constant4:
        /*0000*/ 	.dword	_ZN40_INTERNAL_4e042391_4_k_cu_4a57600e_299694cuda3std3__45__cpo5beginE
	.align		8
        /*0008*/ 	.dword	_ZN40_INTERNAL_4e042391_4_k_cu_4a57600e_299694cuda3std3__45__cpo3endE
	.align		8
        /*0010*/ 	.dword	_ZN40_INTERNAL_4e042391_4_k_cu_4a57600e_299694cuda3std3__45__cpo6cbeginE
	.align		8
        /*0018*/ 	.dword	_ZN40_INTERNAL_4e042391_4_k_cu_4a57600e_299694cuda3std3__45__cpo4cendE
	.align		8
        /*0020*/ 	.dword	_ZN40_INTERNAL_4e042391_4_k_cu_4a57600e_299694cuda3std3__442_GLOBAL__N__4e042391_4_k_cu_4a57600e_299696ignoreE
	.align		8
        /*0028*/ 	.dword	_ZN40_INTERNAL_4e042391_4_k_cu_4a57600e_299694cuda3std3__419piecewise_constructE
	.align		8
        /*0030*/ 	.dword	_ZN40_INTERNAL_4e042391_4_k_cu_4a57600e_299694cuda3std3__48in_placeE
	.align		8
        /*0038*/ 	.dword	_ZN40_INTERNAL_4e042391_4_k_cu_4a57600e_299694cuda3std6ranges3__45__cpo4swapE
	.align		8
        /*0040*/ 	.dword	_ZN40_INTERNAL_4e042391_4_k_cu_4a57600e_299694cuda3std6ranges3__45__cpo9iter_moveE
	.align		8
        /*0048*/ 	.dword	_ZN40_INTERNAL_4e042391_4_k_cu_4a57600e_299694cute7productE
	.align		8
        /*0050*/ 	.dword	_ZN40_INTERNAL_4e042391_4_k_cu_4a57600e_299694cute1_E


//--------------------- .text._ZN7cutlass13device_kernelINS_4gemm6kernel13GemmUniversalIN4cute5tupleIJiiiiEEENS1_10collective13CollectiveMmaINS1_37MainloopSm90TmaGmmaWarpSpecializedFP8ILi4ENS5_IJNS4_1CILi1EEESB_SB_EEENS1_35KernelTmaWarpSpecializedCooperativeEEENS5_IJNSA_ILi256EEESF_NSA_ILi128EEEEEENS_12float_e5m2_tENS5_IJlSB_lEEESI_SJ_NS4_8TiledMMAINS4_8MMA_AtomIJNS4_4SM904GMMA31MMA_64x256x32_F32E5M2E5M2_SS_TNILNSN_7ScaleInE1ELSP_1EEEEEENS4_6LayoutINS5_IJNSA_ILi2EEESB_SB_EEENS5_IJSB_NSA_ILi0EEESV_EEEEENS5_IJNS4_10UnderscoreESY_SY_EEEEENS4_13SM90_TMA_LOADENS4_14ComposedLayoutINS4_7SwizzleILi3ELi4ELi3EEENS4_18smem_ptr_flag_bitsILi8EEENSS_INS5_IJNSA_ILi8EEESG_EEENS5_IJSG_SB_EEEEEEEvNS4_8identityES11_S1B_vS1C_EENS_8epilogue10collective6detail29Sm90TmaWarpSpecializedAdapterINS1F_15DefaultEpilogueISI_SJ_SJ_NS1E_6thread17LinearCombinationISI_Li1EffLNS1J_9ScaleType4KindE0ELNS_15FloatRoundStyleE2ESI_EENS1_15EpilogueDefaultEEEEEvvEEEEvNT_6ParamsE --------------------------
	.section	.text._ZN7cutlass13device_kernelINS_4gemm6kernel13GemmUniversalIN4cute5tupleIJiiiiEEENS1_10collective13CollectiveMmaINS1_37MainloopSm90TmaGmmaWarpSpecializedFP8ILi4ENS5_IJNS4_1CILi1EEESB_SB_EEENS1_35KernelTmaWarpSpecializedCooperativeEEENS5_IJNSA_ILi256EEESF_NSA_ILi128EEEEEENS_12float_e5m2_tENS5_IJlSB_lEEESI_SJ_NS4_8TiledMMAINS4_8MMA_AtomIJNS4_4SM904GMMA31MMA_64x256x32_F32E5M2E5M2_SS_TNILNSN_7ScaleInE1ELSP_1EEEEEENS4_6LayoutINS5_IJNSA_ILi2EEESB_SB_EEENS5_IJSB_NSA_ILi0EEESV_EEEEENS5_IJNS4_10UnderscoreESY_SY_EEEEENS4_13SM90_TMA_LOADENS4_14ComposedLayoutINS4_7SwizzleILi3ELi4ELi3EEENS4_18smem_ptr_flag_bitsILi8EEENSS_INS5_IJNSA_ILi8EEESG_EEENS5_IJSG_SB_EEEEEEEvNS4_8identityES11_S1B_vS1C_EENS_8epilogue10collective6detail29Sm90TmaWarpSpecializedAdapterINS1F_15DefaultEpilogueISI_SJ_SJ_NS1E_6thread17LinearCombinationISI_Li1EffLNS1J_9ScaleType4KindE0ELNS_15FloatRoundStyleE2ESI_EENS1_15EpilogueDefaultEEEEEvvEEEEvNT_6ParamsE,"ax",@progbits
	.align	128
.text._ZN7cutlass13device_kernelINS_4gemm6kernel13GemmUniversalIN4cute5tupleIJiiiiEEENS1_10collective13CollectiveMmaINS1_37MainloopSm90TmaGmmaWarpSpecializedFP8ILi4ENS5_IJNS4_1CILi1EEESB_SB_EEENS1_35KernelTmaWarpSpecializedCooperativeEEENS5_IJNSA_ILi256EEESF_NSA_ILi128EEEEEENS_12float_e5m2_tENS5_IJlSB_lEEESI_SJ_NS4_8TiledMMAINS4_8MMA_AtomIJNS4_4SM904GMMA31MMA_64x256x32_F32E5M2E5M2_SS_TNILNSN_7ScaleInE1ELSP_1EEEEEENS4_6LayoutINS5_IJNSA_ILi2EEESB_SB_EEENS5_IJSB_NSA_ILi0EEESV_EEEEENS5_IJNS4_10UnderscoreESY_SY_EEEEENS4_13SM90_TMA_LOADENS4_14ComposedLayoutINS4_7SwizzleILi3ELi4ELi3EEENS4_18smem_ptr_flag_bitsILi8EEENSS_INS5_IJNSA_ILi8EEESG_EEENS5_IJSG_SB_EEEEEEEvNS4_8identityES11_S1B_vS1C_EENS_8epilogue10collective6detail29Sm90TmaWarpSpecializedAdapterINS1F_15DefaultEpilogueISI_SJ_SJ_NS1E_6thread17LinearCombinationISI_Li1EffLNS1J_9ScaleType4KindE0ELNS_15FloatRoundStyleE2ESI_EENS1_15EpilogueDefaultEEEEEvvEEEEvNT_6ParamsE:
        .type           _ZN7cutlass13device_kernelINS_4gemm6kernel13GemmUniversalIN4cute5tupleIJiiiiEEENS1_10collective13CollectiveMmaINS1_37MainloopSm90TmaGmmaWarpSpecializedFP8ILi4ENS5_IJNS4_1CILi1EEESB_SB_EEENS1_35KernelTmaWarpSpecializedCooperativeEEENS5_IJNSA_ILi256EEESF_NSA_ILi128EEEEEENS_12float_e5m2_tENS5_IJlSB_lEEESI_SJ_NS4_8TiledMMAINS4_8MMA_AtomIJNS4_4SM904GMMA31MMA_64x256x32_F32E5M2E5M2_SS_TNILNSN_7ScaleInE1ELSP_1EEEEEENS4_6LayoutINS5_IJNSA_ILi2EEESB_SB_EEENS5_IJSB_NSA_ILi0EEESV_EEEEENS5_IJNS4_10UnderscoreESY_SY_EEEEENS4_13SM90_TMA_LOADENS4_14ComposedLayoutINS4_7SwizzleILi3ELi4ELi3EEENS4_18smem_ptr_flag_bitsILi8EEENSS_INS5_IJNSA_ILi8EEESG_EEENS5_IJSG_SB_EEEEEEEvNS4_8identityES11_S1B_vS1C_EENS_8epilogue10collective6detail29Sm90TmaWarpSpecializedAdapterINS1F_15DefaultEpilogueISI_SJ_SJ_NS1E_6thread17LinearCombinationISI_Li1EffLNS1J_9ScaleType4KindE0ELNS_15FloatRoundStyleE2ESI_EENS1_15EpilogueDefaultEEEEEvvEEEEvNT_6ParamsE,@function
        .size           _ZN7cutlass13device_kernelINS_4gemm6kernel13GemmUniversalIN4cute5tupleIJiiiiEEENS1_10collective13CollectiveMmaINS1_37MainloopSm90TmaGmmaWarpSpecializedFP8ILi4ENS5_IJNS4_1CILi1EEESB_SB_EEENS1_35KernelTmaWarpSpecializedCooperativeEEENS5_IJNSA_ILi256EEESF_NSA_ILi128EEEEEENS_12float_e5m2_tENS5_IJlSB_lEEESI_SJ_NS4_8TiledMMAINS4_8MMA_AtomIJNS4_4SM904GMMA31MMA_64x256x32_F32E5M2E5M2_SS_TNILNSN_7ScaleInE1ELSP_1EEEEEENS4_6LayoutINS5_IJNSA_ILi2EEESB_SB_EEENS5_IJSB_NSA_ILi0EEESV_EEEEENS5_IJNS4_10UnderscoreESY_SY_EEEEENS4_13SM90_TMA_LOADENS4_14ComposedLayoutINS4_7SwizzleILi3ELi4ELi3EEENS4_18smem_ptr_flag_bitsILi8EEENSS_INS5_IJNSA_ILi8EEESG_EEENS5_IJSG_SB_EEEEEEEvNS4_8identityES11_S1B_vS1C_EENS_8epilogue10collective6detail29Sm90TmaWarpSpecializedAdapterINS1F_15DefaultEpilogueISI_SJ_SJ_NS1E_6thread17LinearCombinationISI_Li1EffLNS1J_9ScaleType4KindE0ELNS_15FloatRoundStyleE2ESI_EENS1_15EpilogueDefaultEEEEEvvEEEEvNT_6ParamsE,(.L_x_585 - _ZN7cutlass13device_kernelINS_4gemm6kernel13GemmUniversalIN4cute5tupleIJiiiiEEENS1_10collective13CollectiveMmaINS1_37MainloopSm90TmaGmmaWarpSpecializedFP8ILi4ENS5_IJNS4_1CILi1EEESB_SB_EEENS1_35KernelTmaWarpSpecializedCooperativeEEENS5_IJNSA_ILi256EEESF_NSA_ILi128EEEEEENS_12float_e5m2_tENS5_IJlSB_lEEESI_SJ_NS4_8TiledMMAINS4_8MMA_AtomIJNS4_4SM904GMMA31MMA_64x256x32_F32E5M2E5M2_SS_TNILNSN_7ScaleInE1ELSP_1EEEEEENS4_6LayoutINS5_IJNSA_ILi2EEESB_SB_EEENS5_IJSB_NSA_ILi0EEESV_EEEEENS5_IJNS4_10UnderscoreESY_SY_EEEEENS4_13SM90_TMA_LOADENS4_14ComposedLayoutINS4_7SwizzleILi3ELi4ELi3EEENS4_18smem_ptr_flag_bitsILi8EEENSS_INS5_IJNSA_ILi8EEESG_EEENS5_IJSG_SB_EEEEEEEvNS4_8identityES11_S1B_vS1C_EENS_8epilogue10collective6detail29Sm90TmaWarpSpecializedAdapterINS1F_15DefaultEpilogueISI_SJ_SJ_NS1E_6thread17LinearCombinationISI_Li1EffLNS1J_9ScaleType4KindE0ELNS_15FloatRoundStyleE2ESI_EENS1_15EpilogueDefaultEEEEEvvEEEEvNT_6ParamsE)
        .other          _ZN7cutlass13device_kernelINS_4gemm6kernel13GemmUniversalIN4cute5tupleIJiiiiEEENS1_10collective13CollectiveMmaINS1_37MainloopSm90TmaGmmaWarpSpecializedFP8ILi4ENS5_IJNS4_1CILi1EEESB_SB_EEENS1_35KernelTmaWarpSpecializedCooperativeEEENS5_IJNSA_ILi256EEESF_NSA_ILi128EEEEEENS_12float_e5m2_tENS5_IJlSB_lEEESI_SJ_NS4_8TiledMMAINS4_8MMA_AtomIJNS4_4SM904GMMA31MMA_64x256x32_F32E5M2E5M2_SS_TNILNSN_7ScaleInE1ELSP_1EEEEEENS4_6LayoutINS5_IJNSA_ILi2EEESB_SB_EEENS5_IJSB_NSA_ILi0EEESV_EEEEENS5_IJNS4_10UnderscoreESY_SY_EEEEENS4_13SM90_TMA_LOADENS4_14ComposedLayoutINS4_7SwizzleILi3ELi4ELi3EEENS4_18smem_ptr_flag_bitsILi8EEENSS_INS5_IJNSA_ILi8EEESG_EEENS5_IJSG_SB_EEEEEEEvNS4_8identityES11_S1B_vS1C_EENS_8epilogue10collective6detail29Sm90TmaWarpSpecializedAdapterINS1F_15DefaultEpilogueISI_SJ_SJ_NS1E_6thread17LinearCombinationISI_Li1EffLNS1J_9ScaleType4KindE0ELNS_15FloatRoundStyleE2ESI_EENS1_15EpilogueDefaultEEEEEvvEEEEvNT_6ParamsE,@"STO_CUDA_ENTRY STV_DEFAULT"
_ZN7cutlass13device_kernelINS_4gemm6kernel13GemmUniversalIN4cute5tupleIJiiiiEEENS1_10collective13CollectiveMmaINS1_37MainloopSm90TmaGmmaWarpSpecializedFP8ILi4ENS5_IJNS4_1CILi1EEESB_SB_EEENS1_35KernelTmaWarpSpecializedCooperativeEEENS5_IJNSA_ILi256EEESF_NSA_ILi128EEEEEENS_12float_e5m2_tENS5_IJlSB_lEEESI_SJ_NS4_8TiledMMAINS4_8MMA_AtomIJNS4_4SM904GMMA31MMA_64x256x32_F32E5M2E5M2_SS_TNILNSN_7ScaleInE1ELSP_1EEEEEENS4_6LayoutINS5_IJNSA_ILi2EEESB_SB_EEENS5_IJSB_NSA_ILi0EEESV_EEEEENS5_IJNS4_10UnderscoreESY_SY_EEEEENS4_13SM90_TMA_LOADENS4_14ComposedLayoutINS4_7SwizzleILi3ELi4ELi3EEENS4_18smem_ptr_flag_bitsILi8EEENSS_INS5_IJNSA_ILi8EEESG_EEENS5_IJSG_SB_EEEEEEEvNS4_8identityES11_S1B_vS1C_EENS_8epilogue10collective6detail29Sm90TmaWarpSpecializedAdapterINS1F_15DefaultEpilogueISI_SJ_SJ_NS1E_6thread17LinearCombinationISI_Li1EffLNS1J_9ScaleType4KindE0ELNS_15FloatRoundStyleE2ESI_EENS1_15EpilogueDefaultEEEEEvvEEEEvNT_6ParamsE:
[----:B------:R-:W0:Y:S02]  /*0000*/  LDC R1, c[0x0][0x28] ;  /* 0x00000a00ff017b82 */ /* 0x000e240000000800 */
[----:B0-----:R-:W-:Y:S01]  /*0010*/  VIADD R1, R1, 0xfffff340 ;  /* 0xfffff34001017836 */ /* 0x001fe20000000000 */
[----:B------:R-:W0:Y:S01]  /*0020*/  S2R R2, SR_TID.X ;  /* 0x0000000000027919 */ /* 0x000e220000002100 */
[----:B------:R-:W-:Y:S01]  /*0030*/  ELECT P0, URZ, PT ;  /* 0x00000000003f782f */ /* 0x000fe20003800000 */
[----:B------:R-:W-:Y:S01]  /*0040*/  BSSY B0, `(.L_x_0) ;  /* 0x0000015000007945 */ /* 0x000fe20003800000 */
[--C-:B0-----:R-:W-:Y:S02]  /*0050*/  SHF.R.U32.HI R0, RZ, 0x5, R2.reuse ;  /* 0x00000005ff007819 */ /* 0x101fe40000011602 */
[----:B------:R-:W-:-:S03]  /*0060*/  SHF.R.U32.HI R2, RZ, 0x7, R2 ;  /* 0x00000007ff027819 */ /* 0x000fc60000011602 */
[----:B------:R-:W0:Y:S04]  /*0070*/  SHFL.IDX PT, R3, R0, RZ, 0x1f ;  /* 0x00001fff00037589 */ /* 0x000e2800000e0000 */
[----:B------:R-:W1:Y:S01]  /*0080*/  SHFL.IDX PT, R2, R2, RZ, 0x1f ;  /* 0x00001fff02027589 */ /* 0x000e6200000e0000 */
[----:B0-----:R-:W-:Y:S02]  /*0090*/  R2UR UR4, R3 ;  /* 0x00000000030472ca */ /* 0x001fe400000e0000 */
[----:B-1----:R-:W-:-:S11]  /*00a0*/  R2UR UR6, R2 ;  /* 0x00000000020672ca */ /* 0x002fd600000e0000 */
[----:B------:R-:W-:Y:S02]  /*00b0*/  USHF.R.S32.HI UR5, URZ, 0x1f, UR4 ;  /* 0x0000001f3f057899 */ /* 0x000fe40008011404 */
[----:B------:R-:W-:Y:S02]  /*00c0*/  ISETP.NE.OR P0, PT, RZ, UR4, !P0 ;  /* 0x00000004ff007c0c */ /* 0x000fe4000c705670 */
[----:B------:R-:W-:-:S04]  /*00d0*/  ULEA.HI UR5, UR5, UR4, URZ, 0x2 ;  /* 0x0000000405057291 */ /* 0x000fc8000f8f103f */
[----:B------:R-:W-:-:S04]  /*00e0*/  ULOP3.LUT UR5, UR5, 0xfffffffc, URZ, 0xc0, !UPT ;  /* 0xfffffffc05057892 */ /* 0x000fc8000f8ec03f */
[----:B------:R-:W-:-:S03]  /*00f0*/  UIADD3 UR8, UR4, -UR5, URZ ;  /* 0x8000000504087290 */ /* 0x000fc6000fffe03f */
[----:B------:R-:W-:Y:S09]  /*0100*/  @P0 BRA `(.L_x_1) ;  /* 0x0000000000200947 */ /* 0x000ff20003800000 */
[----:B------:R-:W-:Y:S02]  /*0110*/  ULDC.64 UR4, c[0x0][0x198] ;  /* 0x0000660000047ab9 */ /* 0x000fe40000000a00 */
[----:B------:R-:W-:Y:S02]  /*0120*/  UIADD3 UR10, UP0, UR4, 0xf0, URZ ;  /* 0x000000f0040a7890 */ /* 0x000fe4000ff1e03f */
[----:B------:R-:W-:Y:S02]  /*0130*/  UIADD3 UR4, UP1, UR4, 0x1f0, URZ ;  /* 0x000001f004047890 */ /* 0x000fe4000ff3e03f */
[----:B------:R-:W-:Y:S02]  /*0140*/  UIADD3.X UR11, URZ, UR5, URZ, UP0, !UPT ;  /* 0x000000053f0b7290 */ /* 0x000fe400087fe43f */
[----:B------:R-:W-:-:S07]  /*0150*/  UIADD3.X UR5, URZ, UR5, URZ, UP1, !UPT ;  /* 0x000000053f057290 */ /* 0x000fce0008ffe43f */
[----:B------:R0:W-:Y:S02]  /*0160*/  UTMACCTL.PF [UR10] ;  /* 0x000000000a0079b9 */ /* 0x0001e40008040000 */
[----:B------:R0:W-:Y:S02]  /*0170*/  UTMACCTL.PF [UR4] ;  /* 0x00000000040079b9 */ /* 0x0001e40008040000 */
[----:B0-----:R-:W-:Y:S01]  /*0180*/  NOP ;  /* 0x0000000000007918 */ /* 0x001fe20000000000 */
.L_x_1:
[----:B------:R-:W-:Y:S05]  /*0190*/  BSYNC B0 ;  /* 0x0000000000007941 */ /* 0x000fea0003800000 */
.L_x_0:
[----:B------:R-:W0:Y:S01]  /*01a0*/  SHFL.IDX PT, R2, R0, RZ, 0x1f ;  /* 0x00001fff00027589 */ /* 0x000e2200000e0000 */
[----:B------:R-:W-:Y:S01]  /*01b0*/  UISETP.NE.AND UP0, UPT, UR8, 0x3, UPT ;  /* 0x000000030800788c */ /* 0x000fe2000bf05270 */
[----:B------:R-:W-:Y:S01]  /*01c0*/  ISETP.NE.AND P1, PT, RZ, UR6, PT ;  /* 0x00000006ff007c0c */ /* 0x000fe2000bf25270 */
[----:B------:R-:W-:Y:S02]  /*01d0*/  UIADD3 UR10, UR6, -0x1, URZ ;  /* 0xffffffff060a7890 */ /* 0x000fe4000fffe03f */
[----:B------:R-:W-:Y:S02]  /*01e0*/  UISETP.EQ.OR UP0, UPT, UR8, URZ, !UP0 ;  /* 0x0000003f0800728c */ /* 0x000fe4000c702670 */
[----:B------:R-:W-:Y:S02]  /*01f0*/  UISETP.GE.U32.AND UP1, UPT, UR10, 0x2, UPT ;  /* 0x000000020a00788c */ /* 0x000fe4000bf26070 */
[----:B------:R-:W-:-:S04]  /*0200*/  UISETP.EQ.AND UP0, UPT, UR6, URZ, UP0 ;  /* 0x0000003f0600728c */ /* 0x000fc80008702270 */
[----:B------:R-:W-:-:S04]  /*0210*/  USEL UR13, URZ, 0x1, !UP0 ;  /* 0x000000013f0d7887 */ /* 0x000fc8000c000000 */
[----:B------:R-:W-:Y:S01]  /*0220*/  USEL UR13, UR13, 0x2, UP1 ;  /* 0x000000020d0d7887 */ /* 0x000fe20008800000 */
[----:B0-----:R-:W-:-:S13]  /*0230*/  ISETP.NE.AND P0, PT, R2, RZ, PT ;  /* 0x000000ff0200720c */ /* 0x001fda0003f05270 */
[----:B------:R-:W-:Y:S05]  /*0240*/  @P0 BRA `(.L_x_2) ;  /* 0x0000000000580947 */ /* 0x000fea0003800000 */
[----:B------:R-:W0:Y:S01]  /*0250*/  S2UR UR9, SR_CgaCtaId ;  /* 0x00000000000979c3 */ /* 0x000e220000008800 */
[----:B------:R-:W-:Y:S01]  /*0260*/  UMOV UR4, 0x400 ;  /* 0x0000040000047882 */ /* 0x000fe20000000000 */
[----:B------:R-:W-:Y:S01]  /*0270*/  UMOV UR5, 0x1 ;  /* 0x0000000100057882 */ /* 0x000fe20000000000 */
[----:B------:R-:W-:Y:S01]  /*0280*/  UMOV UR6, 0x100 ;  /* 0x0000010000067882 */ /* 0x000fe20000000000 */
[----:B------:R-:W-:Y:S01]  /*0290*/  ELECT P0, URZ, PT ;  /* 0x00000000003f782f */ /* 0x000fe20003800000 */
[----:B------:R-:W-:-:S04]  /*02a0*/  UIADD3 UR6, -UR6, 0x100000, URZ ;  /* 0x0010000006067890 */ /* 0x000fc8000fffe13f */
[----:B------:R-:W-:Y:S02]  /*02b0*/  USHF.L.U32 UR7, UR6, 0xb, URZ ;  /* 0x0000000b06077899 */ /* 0x000fe4000800063f */
[----:B------:R-:W-:Y:S02]  /*02c0*/  USHF.L.U32 UR6, UR6, 0x1, URZ ;  /* 0x0000000106067899 */ /* 0x000fe4000800063f */
[----:B0-----:R-:W-:Y:S02]  /*02d0*/  ULEA UR9, UR9, UR4, 0x18 ;  /* 0x0000000409097291 */ /* 0x001fe4000f8ec03f */
[----:B------:R-:W-:-:S04]  /*02e0*/  UIADD3 UR4, -UR5, 0x100000, URZ ;  /* 0x0010000005047890 */ /* 0x000fc8000fffe13f */
[----:B------:R-:W-:Y:S02]  /*02f0*/  USHF.L.U32 UR5, UR4, 0xb, URZ ;  /* 0x0000000b04057899 */ /* 0x000fe4000800063f */
[----:B------:R-:W-:Y:S01]  /*0300*/  USHF.L.U32 UR4, UR4, 0x1, URZ ;  /* 0x0000000104047899 */ /* 0x000fe2000800063f */
[----:B------:R-:W0:Y:S11]  /*0310*/  FENCE.VIEW.ASYNC.S ;  /* 0x00000000000073c6 */ /* 0x000e360000000000 */
[----:B0-----:R0:W1:Y:S01]  /*0320*/  SYNCS.EXCH.64 URZ, [UR9], UR4 ;  /* 0x00000004093f75b2 */ /* 0x0010620008000100 */
[----:B------:R0:W2:Y:S01]  /*0330*/  SYNCS.EXCH.64 URZ, [UR9+0x20], UR6 ;  /* 0x00002006093f75b2 */ /* 0x0000a20008000100 */
[----:B------:R0:W3:Y:S01]  /*0340*/  SYNCS.EXCH.64 URZ, [UR9+0x8], UR4 ;  /* 0x00000804093f75b2 */ /* 0x0000e20008000100 */
[----:B------:R0:W4:Y:S01]  /*0350*/  SYNCS.EXCH.64 URZ, [UR9+0x28], UR6 ;  /* 0x00002806093f75b2 */ /* 0x0001220008000100 */
[----:B------:R0:W0:Y:S01]  /*0360*/  SYNCS.EXCH.64 URZ, [UR9+0x10], UR4 ;  /* 0x00001004093f75b2 */ /* 0x0000220008000100 */
[----:B------:R0:W0:Y:S01]  /*0370*/  SYNCS.EXCH.64 URZ, [UR9+0x30], UR6 ;  /* 0x00003006093f75b2 */ /* 0x0000220008000100 */
[----:B------:R0:W0:Y:S01]  /*0380*/  SYNCS.EXCH.64 URZ, [UR9+0x18], UR4 ;  /* 0x00001804093f75b2 */ /* 0x0000220008000100 */
[----:B------:R0:W0:Y:S01]  /*0390*/  SYNCS.EXCH.64 URZ, [UR9+0x38], UR6 ;  /* 0x00003806093f75b2 */ /* 0x0000220008000100 */
[----:B------:R-:W-:Y:S01]  /*03a0*/  NOP ;  /* 0x0000000000007918 */ /* 0x000fe20000000000 */
.L_x_2:
[----:B------:R-:W5:Y:S01]  /*03b0*/  LDC R2, c[0x0][0x65c] ;  /* 0x00019700ff027b82 */ /* 0x000f620000000800 */
[----:B------:R-:W1:Y:S01]  /*03c0*/  SHFL.IDX PT, R0, R0, RZ, 0x1f ;  /* 0x00001fff00007589 */ /* 0x000e6200000e0000 */
[----:B------:R-:W-:Y:S01]  /*03d0*/  ELECT P0, URZ, PT ;  /* 0x00000000003f782f */ /* 0x000fe20003800000 */
[----:B------:R-:W-:Y:S01]  /*03e0*/  IMAD.MOV.U32 R3, RZ, RZ, RZ ;  /* 0x000000ffff037224 */ /* 0x000fe200078e00ff */
[----:B0-----:R-:W-:Y:S01]  /*03f0*/  UMOV UR4, 0x20 ;  /* 0x0000002000047882 */ /* 0x001fe20000000000 */
[----:B------:R-:W0:Y:S01]  /*0400*/  S2R R11, SR_CTAID.Y ;  /* 0x00000000000b7919 */ /* 0x000e220000002600 */
[----:B------:R-:W-:Y:S01]  /*0410*/  NOP ;  /* 0x0000000000007918 */ /* 0x000fe20000000000 */
[----:B------:R-:W-:Y:S01]  /*0420*/  NOP ;  /* 0x0000000000007918 */ /* 0x000fe20000000000 */
[----:B-----5:R-:W-:Y:S02]  /*0430*/  ISETP.NE.AND P4, PT, R2, 0x1, PT ;  /* 0x000000010200780c */ /* 0x020fe40003f85270 */
[----:B------:R-:W5:Y:S01]  /*0440*/  S2R R2, SR_CTAID.X ;  /* 0x0000000000027919 */ /* 0x000f620000002500 */
[----:B-1----:R-:W-:-:S10]  /*0450*/  ISETP.NE.OR P0, PT, R0, RZ, !P0 ;  /* 0x000000ff0000720c */ /* 0x002fd40004705670 */
[----:B------:R-:W5:Y:S01]  /*0460*/  @P4 LDC R7, c[0x0][0x10] ;  /* 0x00000400ff074b82 */ /* 0x000f620000000800 */
[----:B0-----:R-:W-:Y:S02]  /*0470*/  @P4 IMAD.MOV.U32 R4, RZ, RZ, R11 ;  /* 0x000000ffff044224 */ /* 0x001fe400078e000b */
[----:B------:R-:W-:Y:S01]  /*0480*/  VOTEU.ALL UP0, P0 ;  /* 0x00000000003f7886 */ /* 0x000fe20000000000 */
[----:B------:R-:W-:Y:S01]  /*0490*/  @P4 IMAD.MOV.U32 R5, RZ, RZ, RZ ;  /* 0x000000ffff054224 */ /* 0x000fe200078e00ff */
[----:B------:R-:W-:Y:S01]  /*04a0*/  VOTEU.ALL UP1, P0 ;  /* 0x00000000003f7886 */ /* 0x000fe20000020000 */
[----:B------:R-:W-:Y:S02]  /*04b0*/  @P4 IMAD.MOV.U32 R13, RZ, RZ, RZ ;  /* 0x000000ffff0d4224 */ /* 0x000fe400078e00ff */
[----:B------:R-:W0:Y:S01]  /*04c0*/  @!P4 LDC R9, c[0x0][0xc] ;  /* 0x00000300ff09cb82 */ /* 0x000e220000000800 */
[----:B------:R-:W-:Y:S01]  /*04d0*/  @!UP0 UMOV UR6, 0x400 ;  /* 0x0000040000068882 */ /* 0x000fe20000000000 */
[----:B------:R-:W-:-:S04]  /*04e0*/  @!UP0 UIADD3 UR4, -UR4, 0x100000, URZ ;  /* 0x0010000004048890 */ /* 0x000fc8000fffe13f */
[----:B------:R-:W-:Y:S02]  /*04f0*/  @!UP0 USHF.L.U32 UR5, UR4, 0xb, URZ ;  /* 0x0000000b04058899 */ /* 0x000fe4000800063f */
[----:B------:R-:W-:Y:S01]  /*0500*/  @!UP0 USHF.L.U32 UR4, UR4, 0x1, URZ ;  /* 0x0000000104048899 */ /* 0x000fe2000800063f */
[----:B------:R-:W1:Y:S01]  /*0510*/  @!UP0 S2UR UR7, SR_CgaCtaId ;  /* 0x00000000000789c3 */ /* 0x000e620000008800 */
[----:B-----5:R-:W-:-:S04]  /*0520*/  @P4 IMAD.WIDE.U32 R6, R2, R7, R4 ;  /* 0x0000000702064225 */ /* 0x020fc800078e0004 */
[----:B------:R-:W-:Y:S02]  /*0530*/  @P4 IMAD.MOV.U32 R10, RZ, RZ, R6 ;  /* 0x000000ffff0a4224 */ /* 0x000fe400078e0006 */
[----:B------:R-:W-:Y:S02]  /*0540*/  @P4 IMAD.IADD R14, R7, 0x1, R13 ;  /* 0x00000001070e4824 */ /* 0x000fe400078e020d */
[----:B0-----:R-:W-:-:S04]  /*0550*/  @!P4 IMAD.WIDE.U32 R4, R9, R11, R2 ;  /* 0x0000000b0904c225 */ /* 0x001fc800078e0002 */
[----:B------:R-:W-:Y:S02]  /*0560*/  @!P4 IMAD.MOV.U32 R10, RZ, RZ, R4 ;  /* 0x000000ffff0ac224 */ /* 0x000fe400078e0004 */
[----:B------:R-:W-:Y:S01]  /*0570*/  @!P4 IMAD.MOV.U32 R14, RZ, RZ, R5 ;  /* 0x000000ffff0ec224 */ /* 0x000fe200078e0005 */
[----:B-1----:R-:W-:Y:S02]  /*0580*/  @!UP0 ULEA UR6, UR7, UR6, 0x18 ;  /* 0x0000000607068291 */ /* 0x002fe4000f8ec03f */
[----:B------:R0:W-:Y:S01]  /*0590*/  STL [R1+0x454], R10 ;  /* 0x0004540a01007387 */ /* 0x0001e20000100800 */
[----:B------:R-:W-:-:S03]  /*05a0*/  VOTEU.ALL UP0, P0 ;  /* 0x00000000003f7886 */ /* 0x000fc60000000000 */
[----:B------:R0:W-:Y:S04]  /*05b0*/  STL [R1+0x450], R14 ;  /* 0x0004500e01007387 */ /* 0x0001e80000100800 */
[----:B------:R-:W1:Y:S02]  /*05c0*/  FENCE.VIEW.ASYNC.S ;  /* 0x00000000000073c6 */ /* 0x000e640000000000 */
[----:B-1----:R0:W2:Y:S01]  /*05d0*/  @!UP0 SYNCS.EXCH.64 URZ, [UR6+0x50], UR4 ;  /* 0x00005004063f85b2 */ /* 0x0020a20008000100 */
[----:B------:R0:W2:Y:S01]  /*05e0*/  @!UP1 SYNCS.EXCH.64 URZ, [UR6+0x58], UR4 ;  /* 0x00005804063f95b2 */ /* 0x0000a20008000100 */
[----:B------:R-:W-:Y:S01]  /*05f0*/  NOP ;  /* 0x0000000000007918 */ /* 0x000fe20000000000 */
[----:B--234-:R-:W-:Y:S06]  /*0600*/  BAR.SYNC.DEFER_BLOCKING 0x0 ;  /* 0x0000000000007b1d */ /* 0x01cfec0000010000 */
[----:B0-----:R-:W-:Y:S05]  /*0610*/  @!P1 BRA `(.L_x_3) ;  /* 0x0000027c00049947 */ /* 0x001fea0003800000 */
[----:B------:R-:W-:-:S06]  /*0620*/  UISETP.GT.U32.AND UP0, UPT, UR10, 0x1, UPT ;  /* 0x000000010a00788c */ /* 0x000fcc000bf04070 */
[----:B------:R-:W-:-:S13]  /*0630*/  PLOP3.LUT P0, PT, PT, PT, UP0, 0x80, 0x0 ;  /* 0x000000000000781c */ /* 0x000fda0003f0f008 */
[----:B------:R-:W-:Y:S05]  /*0640*/  @P0 EXIT ;  /* 0x000000000000094d */ /* 0x000fea0003800000 */
[----:B------:R-:W-:Y:S01]  /*0650*/  IMAD.MOV.U32 R5, RZ, RZ, -0x1 ;  /* 0xffffffffff057424 */ /* 0x000fe200078e00ff */
[----:B------:R-:W-:Y:S01]  /*0660*/  ULDC.64 UR4, c[0x0][0x650] ;  /* 0x0001940000047ab9 */ /* 0x000fe20000000a00 */
[----:B------:R-:W-:Y:S01]  /*0670*/  IMAD.MOV.U32 R4, RZ, RZ, -0x1 ;  /* 0xffffffffff047424 */ /* 0x000fe200078e00ff */
[----:B------:R-:W-:Y:S01]  /*0680*/  ISETP.GE.U32.AND P0, PT, R10, UR4, PT ;  /* 0x000000040a007c0c */ /* 0x000fe2000bf06070 */
[----:B------:R-:W-:Y:S01]  /*0690*/  UMOV UR9, 0xffffffff ;  /* 0xffffffff00097882 */ /* 0x000fe20000000000 */
[----:B------:R0:W-:Y:S01]  /*06a0*/  STL [R1+0x45c], R5 ;  /* 0x00045c0501007387 */ /* 0x0001e20000100800 */
[----:B------:R-:W-:Y:S02]  /*06b0*/  PRMT R0, RZ, 0x7610, R0 ;  /* 0x00007610ff007816 */ /* 0x000fe40000000000 */
[----:B------:R-:W-:Y:S01]  /*06c0*/  ISETP.GE.U32.AND.EX P0, PT, R14, UR5, PT, P0 ;  /* 0x000000050e007c0c */ /* 0x000fe2000bf06100 */
[----:B------:R0:W-:-:S12]  /*06d0*/  STL [R1+0x458], R4 ;  /* 0x0004580401007387 */ /* 0x0001d80000100800 */
[----:B0-----:R-:W-:Y:S05]  /*06e0*/  @P0 BRA `(.L_x_4) ;  /* 0x00000004006c0947 */ /* 0x001fea0003800000 */
[----:B------:R-:W-:Y:S01]  /*06f0*/  ULDC.64 UR14, c[0x0][0x628] ;  /* 0x00018a00000e7ab9 */ /* 0x000fe20000000a00 */
[----:B------:R-:W0:Y:S01]  /*0700*/  LDC.64 R12, c[0x0][0x620] ;  /* 0x00018800ff0c7b82 */ /* 0x000e220000000a00 */
[----:B------:R-:W-:Y:S01]  /*0710*/  ISETP.NE.U32.AND P0, PT, RZ, UR14, PT ;  /* 0x0000000eff007c0c */ /* 0x000fe2000bf05070 */
[----:B------:R-:W-:Y:S01]  /*0720*/  ULDC UR11, c[0x0][0x630] ;  /* 0x00018c00000b7ab9 */ /* 0x000fe20000000800 */
[----:B------:R-:W-:Y:S02]  /*0730*/  R2UR UR4, R10 ;  /* 0x000000000a0472ca */ /* 0x000fe400000e0000 */
[----:B------:R-:W-:Y:S02]  /*0740*/  ISETP.NE.AND.EX P0, PT, RZ, UR15, PT, P0 ;  /* 0x0000000fff007c0c */ /* 0x000fe4000bf05300 */
[----:B------:R-:W-:-:S11]  /*0750*/  R2UR UR5, R14 ;  /* 0x000000000e0572ca */ /* 0x000fd600000e0000 */
[----:B------:R-:W-:Y:S05]  /*0760*/  @!P0 BRA `(.L_x_5) ;  /* 0x0000000000308947 */ /* 0x000fea0003800000 */
[----:B------:R-:W-:Y:S01]  /*0770*/  R2UR UR4, R10 ;  /* 0x000000000a0472ca */ /* 0x000fe200000e0000 */
[----:B------:R-:W-:Y:S01]  /*0780*/  ULDC UR8, c[0x0][0x634] ;  /* 0x00018d0000087ab9 */ /* 0x000fe20000000800 */
[----:B------:R-:W-:-:S11]  /*0790*/  R2UR UR10, R14 ;  /* 0x000000000e0a72ca */ /* 0x000fd600000e0000 */
[----:B------:R-:W-:-:S04]  /*07a0*/  UIADD3 UR8, UP0, UR4, UR8, URZ ;  /* 0x0000000804087290 */ /* 0x000fc8000ff1e03f */
[----:B------:R-:W-:-:S04]  /*07b0*/  UIADD3.X UR10, URZ, UR10, URZ, UP0, !UPT ;  /* 0x0000000a3f0a7290 */ /* 0x000fc800087fe43f */
[----:B------:R-:W-:-:S04]  /*07c0*/  UIMAD.WIDE.U32 UR4, UR10, UR14, URZ ;  /* 0x0000000e0a0472a5 */ /* 0x000fc8000f8e003f */
[----:B------:R-:W-:Y:S02]  /*07d0*/  UIMAD.WIDE.U32 UR6, UP0, UR8, UR15, UR4 ;  /* 0x0000000f080672a5 */ /* 0x000fe4000f800004 */
[----:B------:R-:W-:Y:S02]  /*07e0*/  UIMAD.WIDE.U32 UR4, UR8, UR14, URZ ;  /* 0x0000000e080472a5 */ /* 0x000fe4000f8e003f */
[----:B------:R-:W-:Y:S02]  /*07f0*/  UIADD3.X UR9, URZ, URZ, URZ, UP0, !UPT ;  /* 0x0000003f3f097290 */ /* 0x000fe400087fe43f */
[----:B------:R-:W-:Y:S01]  /*0800*/  UIADD3 URZ, UP0, UR5, UR6, URZ ;  /* 0x00000006053f7290 */ /* 0x000fe2000ff1e03f */
[----:B------:R-:W-:-:S03]  /*0810*/  UMOV UR8, UR7 ;  /* 0x0000000700087c82 */ /* 0x000fc60008000000 */
[----:B------:R-:W-:-:S12]  /*0820*/  UIMAD.WIDE.U32.X UR4, UR10, UR15, UR8, UP0 ;  /* 0x0000000f0a0472a5 */ /* 0x000fd800080e0408 */
.L_x_5:
[----:B------:R-:W-:Y:S01]  /*0830*/  USHF.R.U64 UR9, UR4, UR11, UR5 ;  /* 0x0000000b04097299 */ /* 0x000fe20008001205 */
[----:B------:R-:W1:Y:S01]  /*0840*/  LDC R8, c[0x0][0x618] ;  /* 0x00018600ff087b82 */ /* 0x000e620000000800 */
[----:B------:R-:W-:Y:S01]  /*0850*/  USHF.R.U32.HI UR4, URZ, UR11, UR5 ;  /* 0x0000000b3f047299 */ /* 0x000fe20008011605 */
[----:B------:R-:W-:Y:S01]  /*0860*/  I2FP.F32.U32 R0, R2 ;  /* 0x0000000200007245 */ /* 0x000fe20000201000 */
[----:B------:R-:W-:Y:S01]  /*0870*/  IMAD.MOV.U32 R4, RZ, RZ, R10 ;  /* 0x000000ffff047224 */ /* 0x000fe200078e000a */
[----:B------:R-:W-:Y:S01]  /*0880*/  ULDC UR5, c[0x0][0x150] ;  /* 0x0000540000057ab9 */ /* 0x000fe20000000800 */
[----:B------:R-:W-:Y:S01]  /*0890*/  IADD3 R7, P0, RZ, -UR9, RZ ;  /* 0x80000009ff077c10 */ /* 0x000fe2000ff1e0ff */
[----:B------:R-:W-:Y:S02]  /*08a0*/  IMAD.MOV.U32 R5, RZ, RZ, R14 ;  /* 0x000000ffff057224 */ /* 0x000fe400078e000e */
[----:B------:R-:W-:Y:S01]  /*08b0*/  FMUL R0, R0, UR5 ;  /* 0x0000000500007c20 */ /* 0x000fe20008400000 */
[----:B------:R-:W2:Y:S01]  /*08c0*/  LDC.64 R20, c[0x0][0x640] ;  /* 0x00019000ff147b82 */ /* 0x000ea20000000a00 */
[----:B------:R-:W-:Y:S01]  /*08d0*/  IMAD.X R9, RZ, RZ, ~UR4, P0 ;  /* 0x80000004ff097e24 */ /* 0x000fe200080e06ff */
[----:B------:R-:W-:Y:S01]  /*08e0*/  ULDC UR4, c[0x0][0x154] ;  /* 0x0000550000047ab9 */ /* 0x000fe20000000800 */
[----:B0-----:R-:W-:-:S02]  /*08f0*/  IMAD.WIDE.U32 R4, R7, R12, R4 ;  /* 0x0000000c07047225 */ /* 0x001fc400078e0004 */
[----:B------:R-:W0:Y:S03]  /*0900*/  F2I.U32.TRUNC.NTZ R0, R0 ;  /* 0x0000000000007305 */ /* 0x000e26000020f000 */
[----:B------:R-:W3:Y:S01]  /*0910*/  LDC R3, c[0x0][0x144] ;  /* 0x00005100ff037b82 */ /* 0x000ee20000000800 */
[----:B------:R-:W-:-:S04]  /*0920*/  IMAD R6, R9, R12, RZ ;  /* 0x0000000c09067224 */ /* 0x000fc800078e02ff */
[----:B------:R-:W-:-:S03]  /*0930*/  IMAD R7, R7, R13, R6 ;  /* 0x0000000d07077224 */ /* 0x000fc600078e0206 */
[----:B------:R-:W4:Y:S01]  /*0940*/  LDC R10, c[0x0][0x608] ;  /* 0x00018200ff0a7b82 */ /* 0x000f220000000800 */
[----:B------:R-:W-:Y:S02]  /*0950*/  IMAD.IADD R5, R5, 0x1, R7 ;  /* 0x0000000105057824 */ /* 0x000fe400078e0207 */
[----:B------:R-:W-:Y:S02]  /*0960*/  IMAD.MOV.U32 R7, RZ, RZ, -0x1 ;  /* 0xffffffffff077424 */ /* 0x000fe400078e00ff */
[----:B0-----:R-:W-:Y:S01]  /*0970*/  IMAD.MOV R6, RZ, RZ, -R0 ;  /* 0x000000ffff067224 */ /* 0x001fe200078e0a00 */
[----:B-1----:R-:W-:Y:S02]  /*0980*/  SHF.R.U64 R14, R4, R8, R5 ;  /* 0x00000008040e7219 */ /* 0x002fe40000001205 */
[----:B------:R-:W0:Y:S01]  /*0990*/  LDC R18, c[0x0][0x658] ;  /* 0x00019600ff127b82 */ /* 0x000e220000000800 */
[----:B------:R-:W-:Y:S02]  /*09a0*/  I2FP.F32.U32 R4, R11 ;  /* 0x0000000b00047245 */ /* 0x000fe40000201000 */
[----:B--2---:R-:W-:-:S02]  /*09b0*/  ISETP.NE.U32.AND P0, PT, R20, RZ, PT ;  /* 0x000000ff1400720c */ /* 0x004fc40003f05070 */
[----:B------:R-:W-:Y:S01]  /*09c0*/  SHF.R.U32.HI R5, RZ, R8, R5 ;  /* 0x00000008ff057219 */ /* 0x000fe20000011605 */
[----:B------:R-:W-:Y:S01]  /*09d0*/  FMUL R4, R4, UR4 ;  /* 0x0000000404047c20 */ /* 0x000fe20008400000 */
[----:B------:R-:W-:Y:S01]  /*09e0*/  ISETP.NE.AND.EX P0, PT, R21, RZ, PT, P0 ;  /* 0x000000ff1500720c */ /* 0x000fe20003f05300 */
[----:B------:R-:W1:Y:S01]  /*09f0*/  LDC R12, c[0x0][0x148] ;  /* 0x00005200ff0c7b82 */ /* 0x000e620000000800 */
[----:B---3--:R-:W-:-:S07]  /*0a00*/  IMAD R0, R3, R6, R2 ;  /* 0x0000000603007224 */ /* 0x008fce00078e0202 */
[----:B------:R-:W2:Y:S01]  /*0a10*/  LDC R16, c[0x0][0x600] ;  /* 0x00018000ff107b82 */ /* 0x000ea20000000800 */
[-CC-:B----4-:R-:W-:Y:S02]  /*0a20*/  SHF.R.U64 R22, R14, R10.reuse, R5.reuse ;  /* 0x0000000a0e167219 */ /* 0x190fe40000001205 */
[----:B------:R-:W-:Y:S01]  /*0a30*/  SHF.R.U32.HI R3, RZ, R10, R5 ;  /* 0x0000000aff037219 */ /* 0x000fe20000011605 */
[----:B------:R-:W-:Y:S01]  /*0a40*/  IMAD.MOV.U32 R5, RZ, RZ, 0x1 ;  /* 0x00000001ff057424 */ /* 0x000fe200078e00ff */
[----:B------:R3:W4:Y:S03]  /*0a50*/  F2I.U32.TRUNC.NTZ R10, R4 ;  /* 0x00000004000a7305 */ /* 0x000726000020f000 */
[----:B------:R-:W1:Y:S01]  /*0a60*/  LDC R15, c[0x0][0x648] ;  /* 0x00019200ff0f7b82 */ /* 0x000e620000000800 */
[-C--:B0-----:R-:W-:Y:S02]  /*0a70*/  SHF.L.U32 R2, R7, R18.reuse, RZ ;  /* 0x0000001207027219 */ /* 0x081fe400000006ff */
[----:B------:R-:W-:-:S02]  /*0a80*/  SHF.R.U64 R24, R22, R18, R3 ;  /* 0x0000001216187219 */ /* 0x000fc40000001203 */
[----:B------:R-:W-:Y:S02]  /*0a90*/  LOP3.LUT R9, RZ, R2, RZ, 0x33, !PT ;  /* 0x00000002ff097212 */ /* 0x000fe400078e33ff */
[-C--:B------:R-:W-:Y:S01]  /*0aa0*/  SHF.R.U32.HI R3, RZ, R18.reuse, R3 ;  /* 0x00000012ff037219 */ /* 0x080fe20000011603 */
[----:B------:R-:W0:Y:S01]  /*0ab0*/  LDC R17, c[0x0][0x638] ;  /* 0x00018e00ff117b82 */ /* 0x000e220000000800 */
[----:B------:R-:W-:Y:S01]  /*0ac0*/  SHF.L.U32 R8, R5, R18, RZ ;  /* 0x0000001205087219 */ /* 0x000fe200000006ff */
[----:B------:R-:W-:-:S06]  /*0ad0*/  IMAD.MOV.U32 R2, RZ, RZ, R24 ;  /* 0x000000ffff027224 */ /* 0x000fcc00078e0018 */
[----:B------:R-:W0:Y:S01]  /*0ae0*/  LDC R19, c[0x0][0x610] ;  /* 0x00018400ff137b82 */ /* 0x000e220000000800 */
[----:B---34-:R-:W-:Y:S05]  /*0af0*/  @!P0 BRA `(.L_x_6) ;  /* 0x0000000000288947 */ /* 0x018fea0003800000 */
[----:B------:R-:W3:Y:S02]  /*0b00*/  LDC R7, c[0x0][0x64c] ;  /* 0x00019300ff077b82 */ /* 0x000ee40000000800 */
[----:B---3--:R-:W-:-:S05]  /*0b10*/  IADD3 R7, P0, R24, R7, RZ ;  /* 0x0000000718077210 */ /* 0x008fca0007f1e0ff */
[----:B------:R-:W-:-:S04]  /*0b20*/  IMAD.X R13, RZ, RZ, R3, P0 ;  /* 0x000000ffff0d7224 */ /* 0x000fc800000e0603 */
[----:B------:R-:W-:-:S04]  /*0b30*/  IMAD.WIDE.U32 R2, R13, R20, RZ ;  /* 0x000000140d027225 */ /* 0x000fc800078e00ff */
[----:B------:R-:W-:-:S04]  /*0b40*/  IMAD.WIDE.U32 R4, P0, R7, R21, R2 ;  /* 0x0000001507047225 */ /* 0x000fc80007800002 */
[----:B------:R-:W-:-:S04]  /*0b50*/  IMAD.WIDE.U32 R2, R7, R20, RZ ;  /* 0x0000001407027225 */ /* 0x000fc800078e00ff */
[----:B------:R-:W-:Y:S01]  /*0b60*/  IMAD.X R7, RZ, RZ, RZ, P0 ;  /* 0x000000ffff077224 */ /* 0x000fe200000e06ff */
[----:B------:R-:W-:Y:S01]  /*0b70*/  IADD3 RZ, P0, R3, R4, RZ ;  /* 0x0000000403ff7210 */ /* 0x000fe20007f1e0ff */
[----:B------:R-:W-:-:S04]  /*0b80*/  IMAD.MOV.U32 R6, RZ, RZ, R5 ;  /* 0x000000ffff067224 */ /* 0x000fc800078e0005 */
[----:B------:R-:W-:-:S08]  /*0b90*/  IMAD.WIDE.U32.X R2, R13, R21, R6, P0 ;  /* 0x000000150d027225 */ /* 0x000fd000000e0406 */
.L_x_6:
[----:B-1----:R-:W-:Y:S01]  /*0ba0*/  SHF.R.U64 R2, R2, R15, R3 ;  /* 0x0000000f02027219 */ /* 0x002fe20000001203 */
[----:B--2---:R-:W-:Y:S01]  /*0bb0*/  VIADD R3, R16, 0xffffffff ;  /* 0xffffffff10037836 */ /* 0x004fe20000000000 */
[----:B------:R-:W-:Y:S01]  /*0bc0*/  LOP3.LUT R9, R22, R9, RZ, 0xc0, !PT ;  /* 0x0000000916097212 */ /* 0x000fe200078ec0ff */
[----:B------:R-:W-:Y:S02]  /*0bd0*/  IMAD.MOV R10, RZ, RZ, -R10 ;  /* 0x000000ffff0a7224 */ /* 0x000fe400078e0a0a */
[----:B------:R-:W-:Y:S01]  /*0be0*/  IMAD.MOV R4, RZ, RZ, -R2 ;  /* 0x000000ffff047224 */ /* 0x000fe200078e0a02 */
[----:B------:R-:W-:Y:S01]  /*0bf0*/  LOP3.LUT R14, R14, R3, RZ, 0xc0, !PT ;  /* 0x000000030e0e7212 */ /* 0x000fe200078ec0ff */
[----:B------:R-:W-:Y:S02]  /*0c00*/  @P4 IMAD R0, R12, R10, R11 ;  /* 0x0000000a0c004224 */ /* 0x000fe400078e020b */
[----:B------:R-:W-:Y:S02]  /*0c10*/  IMAD R9, R8, R2, R9 ;  /* 0x0000000208097224 */ /* 0x000fe400078e0209 */
[----:B0-----:R-:W-:-:S02]  /*0c20*/  IMAD R3, R4, R17, R24 ;  /* 0x0000001104037224 */ /* 0x001fc400078e0218 */
[----:B------:R-:W-:Y:S02]  /*0c30*/  IMAD R2, R9, R19, R0 ;  /* 0x0000001309027224 */ /* 0x000fe400078e0200 */
[----:B------:R-:W-:Y:S02]  /*0c40*/  IMAD R3, R3, R16, R14 ;  /* 0x0000001003037224 */ /* 0x000fe400078e020e */
[----:B------:R-:W-:-:S03]  /*0c50*/  IMAD.MOV.U32 R0, RZ, RZ, 0x1 ;  /* 0x00000001ff007424 */ /* 0x000fc600078e00ff */
[----:B------:R-:W-:Y:S02]  /*0c60*/  SEL R4, R3, R2, !P4 ;  /* 0x0000000203047207 */ /* 0x000fe40006000000 */
[----:B------:R-:W-:-:S03]  /*0c70*/  SEL R2, R2, R3, !P4 ;  /* 0x0000000302027207 */ /* 0x000fc60006000000 */
[----:B------:R0:W-:Y:S04]  /*0c80*/  STL [R1+0x458], R4 ;  /* 0x0004580401007387 */ /* 0x0001e80000100800 */
[----:B------:R0:W-:Y:S02]  /*0c90*/  STL [R1+0x45c], R2 ;  /* 0x00045c0201007387 */ /* 0x0001e40000100800 */
.L_x_4:
[----:B------:R-:W-:-:S08]  /*0ca0*/  NOP ;  /* 0x0000000000007918 */ /* 0x000fd00000000000 */
[----:B------:R-:W1:Y:S02]  /*0cb0*/  USETMAXREG.TRY_ALLOC.CTAPOOL UP0, 0xf0 ;  /* 0x000000f0000079c8 */ /* 0x000e640008000600 */
[----:B-1----:R-:W-:-:S13]  /*0cc0*/  PLOP3.LUT P0, PT, PT, PT, UP0, 0x80, 0x0 ;  /* 0x000000000000781c */ /* 0x002fda0003f0f008 */
[----:B------:R-:W-:Y:S05]  /*0cd0*/  @!P0 BRA `(.L_x_4) ;  /* 0xfffffffc00f08947 */ /* 0x000fea000383ffff */
[----:B------:R-:W-:Y:S01]  /*0ce0*/  ULDC.64 UR4, c[0x0][0x598] ;  /* 0x0001660000047ab9 */ /* 0x000fe20000000a00 */
[----:B------:R-:W-:Y:S01]  /*0cf0*/  ULDC.64 UR14, c[0x0][0x208] ;  /* 0x00008200000e7ab9 */ /* 0x000fe20000000a00 */
[----:B------:R-:W-:-:S04]  /*0d00*/  ISETP.NE.U32.AND P0, PT, RZ, UR4, PT ;  /* 0x00000004ff007c0c */ /* 0x000fc8000bf05070 */
[----:B------:R-:W-:-:S13]  /*0d10*/  ISETP.NE.AND.EX P0, PT, RZ, UR5, PT, P0 ;  /* 0x00000005ff007c0c */ /* 0x000fda000bf05300 */
[----:B------:R-:W-:Y:S05]  /*0d20*/  @!P0 BRA `(.L_x_7) ;  /* 0x0000000000208947 */ /* 0x000fea0003800000 */
[----:B0-----:R-:W0:Y:S02]  /*0d30*/  LDC.64 R2, c[0x0][0x598] ;  /* 0x00016600ff027b82 */ /* 0x001e240000000a00 */
[----:B0-----:R-:W2:Y:S02]  /*0d40*/  LDG.E.64 R2, desc[UR14][R2.64] ;  /* 0x0000000e02027981 */ /* 0x001ea4000c1e1b00 */
[----:B--2---:R-:W-:-:S04]  /*0d50*/  ISETP.NE.U32.AND P0, PT, R2, RZ, PT ;  /* 0x000000ff0200720c */ /* 0x004fc80003f05070 */
[----:B------:R-:W-:-:S13]  /*0d60*/  ISETP.NE.AND.EX P0, PT, R3, RZ, PT, P0 ;  /* 0x000000ff0300720c */ /* 0x000fda0003f05300 */
[----:B------:R-:W-:Y:S05]  /*0d70*/  @!P0 BRA `(.L_x_7) ;  /* 0x00000000000c8947 */ /* 0x000fea0003800000 */
[----:B------:R-:W2:Y:S02]  /*0d80*/  LD.E R2, desc[UR14][R2.64] ;  /* 0x0000000e02027980 */ /* 0x000ea4000c101900 */
[----:B--2---:R-:W-:Y:S01]  /*0d90*/  R2UR UR20, R2 ;  /* 0x00000000021472ca */ /* 0x004fe200000e0000 */
[----:B------:R-:W-:-:S14]  /*0da0*/  BRA `(.L_x_8) ;  /* 0x0000000000247947 */ /* 0x000fdc0003800000 */
.L_x_7:
[----:B------:R-:W-:Y:S02]  /*0db0*/  ULDC.64 UR4, c[0x0][0x588] ;  /* 0x0001620000047ab9 */ /* 0x000fe40000000a00 */
[----:B------:R-:W-:-:S04]  /*0dc0*/  ISETP.NE.U32.AND P0, PT, RZ, UR4, PT ;  /* 0x00000004ff007c0c */ /* 0x000fc8000bf05070 */
[----:B------:R-:W-:-:S13]  /*0dd0*/  ISETP.NE.AND.EX P0, PT, RZ, UR5, PT, P0 ;  /* 0x00000005ff007c0c */ /* 0x000fda000bf05300 */
[----:B------:R-:W-:Y:S05]  /*0de0*/  @!P0 BRA `(.L_x_9) ;  /* 0x0000000000108947 */ /* 0x000fea0003800000 */
[----:B0-----:R-:W0:Y:S02]  /*0df0*/  LDC.64 R2, c[0x0][0x588] ;  /* 0x00016200ff027b82 */ /* 0x001e240000000a00 */
[----:B0-----:R-:W2:Y:S02]  /*0e00*/  LDG.E R2, desc[UR14][R2.64] ;  /* 0x0000000e02027981 */ /* 0x001ea4000c1e1900 */
[----:B--2---:R-:W-:Y:S01]  /*0e10*/  R2UR UR20, R2 ;  /* 0x00000000021472ca */ /* 0x004fe200000e0000 */
[----:B------:R-:W-:-:S14]  /*0e20*/  BRA `(.L_x_8) ;  /* 0x0000000000047947 */ /* 0x000fdc0003800000 */
.L_x_9:
[----:B------:R-:W-:-:S05]  /*0e30*/  ULDC UR20, c[0x0][0x580] ;  /* 0x0001600000147ab9 */ /* 0x000fca0000000800 */
.L_x_8:
[----:B------:R-:W-:Y:S02]  /*0e40*/  ULDC.64 UR4, c[0x0][0x5a0] ;  /* 0x0001680000047ab9 */ /* 0x000fe40000000a00 */
        /* <DEDUP_REMOVED lines=11> */
.L_x_10:
        /* <DEDUP_REMOVED lines=8> */
.L_x_12:
[----:B------:R-:W-:-:S05]  /*0f80*/  ULDC UR21, c[0x0][0x584] ;  /* 0x0001610000157ab9 */ /* 0x000fca0000000800 */
.L_x_11:
[----:B------:R-:W-:-:S13]  /*0f90*/  LOP3.LUT P0, RZ, R0, 0xff, RZ, 0xc0, !PT ;  /* 0x000000ff00ff7812 */ /* 0x000fda000780c0ff */
[----:B------:R-:W-:Y:S05]  /*0fa0*/  @!P0 EXIT ;  /* 0x000000000000894d */ /* 0x000fea0003800000 */
[----:B------:R-:W-:Y:S01]  /*0fb0*/  ULDC UR4, c[0x0][0x28c] ;  /* 0x0000a30000047ab9 */ /* 0x000fe20000000800 */
[----:B------:R-:W-:Y:S02]  /*0fc0*/  ULOP3.LUT UR22, UR13, 0x1, URZ, 0xfc, !UPT ;  /* 0x000000010d167892 */ /* 0x000fe4000f8efc3f */
[----:B------:R-:W-:-:S04]  /*0fd0*/  UIADD3 UR4, UR4, 0x7f, URZ ;  /* 0x0000007f04047890 */ /* 0x000fc8000fffe03f */
[----:B------:R-:W-:-:S04]  /*0fe0*/  USHF.R.S32.HI UR5, URZ, 0x1f, UR4 ;  /* 0x0000001f3f057899 */ /* 0x000fc80008011404 */
[----:B------:R-:W-:-:S03]  /*0ff0*/  ULEA.HI UR5, UR5, UR4, URZ, 0x7 ;  /* 0x0000000405057291 */ /* 0x000fc6000f8f383f */
[----:B------:R-:W-:Y:S01]  /*1000*/  UMOV UR4, URZ ;  /* 0x0000003f00047c82 */ /* 0x000fe20008000000 */
[----:B------:R-:W-:-:S03]  /*1010*/  USHF.R.S32.HI UR10, URZ, 0x7, UR5 ;  /* 0x000000073f0a7899 */ /* 0x000fc60008011405 */
[----:B------:R-:W-:-:S09]  /*1020*/  UMOV UR5, URZ ;  /* 0x0000003f00057c82 */ /* 0x000fd20008000000 */
.L_x_549:
[----:B------:R-:W-:Y:S01]  /*1030*/  STL [R1+0x44c], RZ ;  /* 0x00044cff01007387 */ /* 0x000fe20000100800 */
[----:B-1----:R-:W1:Y:S01]  /*1040*/  S2UR UR18, SR_CgaCtaId ;  /* 0x00000000001279c3 */ /* 0x002e620000008800 */
[----:B------:R-:W-:Y:S01]  /*1050*/  UMOV UR17, 0x400 ;  /* 0x0000040000117882 */ /* 0x000fe20000000000 */
[----:B------:R-:W-:Y:S01]  /*1060*/  UMOV UR6, URZ ;  /* 0x0000003f00067c82 */ /* 0x000fe20008000000 */
[----:B------:R-:W-:Y:S01]  /*1070*/  STL [R1+0x448], RZ ;  /* 0x000448ff01007387 */ /* 0x000fe20000100800 */
[----:B------:R-:W-:Y:S01]  /*1080*/  UMOV UR7, URZ ;  /* 0x0000003f00077c82 */ /* 0x000fe20008000000 */
[----:B------:R-:W-:Y:S01]  /*1090*/  UMOV UR8, URZ ;  /* 0x0000003f00087c82 */ /* 0x000fe20008000000 */
[----:B------:R-:W-:Y:S01]  /*10a0*/  UMOV UR23, UR5 ;  /* 0x0000000500177c82 */ /* 0x000fe20008000000 */
[----:B------:R-:W-:Y:S01]  /*10b0*/  STL [R1+0x444], RZ ;  /* 0x000444ff01007387 */ /* 0x000fe20000100800 */
[----:B0-----:R-:W0:Y:S01]  /*10c0*/  LDC R2, c[0x0][0x28c] ;  /* 0x0000a300ff027b82 */ /* 0x001e220000000800 */
[----:B------:R-:W-:Y:S01]  /*10d0*/  UMOV UR24, UR4 ;  /* 0x0000000400187c82 */ /* 0x000fe20008000000 */
[----:B------:R-:W-:Y:S01]  /*10e0*/  CS2R R236, SRZ ;  /* 0x0000000000ec7805 */ /* 0x000fe2000001ff00 */
[----:B------:R-:W-:Y:S01]  /*10f0*/  STL [R1+0x440], RZ ;  /* 0x000440ff01007387 */ /* 0x000fe20000100800 */
[----:B------:R-:W-:-:S02]  /*1100*/  CS2R R234, SRZ ;  /* 0x0000000000ea7805 */ /* 0x000fc4000001ff00 */
[----:B------:R-:W-:Y:S02]  /*1110*/  CS2R R232, SRZ ;  /* 0x0000000000e87805 */ /* 0x000fe4000001ff00 */
[----:B------:R-:W-:Y:S01]  /*1120*/  CS2R R230, SRZ ;  /* 0x0000000000e67805 */ /* 0x000fe2000001ff00 */
[----:B------:R-:W-:Y:S01]  /*1130*/  STL [R1+0x43c], RZ ;  /* 0x00043cff01007387 */ /* 0x000fe20000100800 */
[----:B------:R-:W-:Y:S02]  /*1140*/  CS2R R228, SRZ ;  /* 0x0000000000e47805 */ /* 0x000fe4000001ff00 */
[----:B------:R-:W-:Y:S02]  /*1150*/  CS2R R226, SRZ ;  /* 0x0000000000e27805 */ /* 0x000fe4000001ff00 */
        /* <DEDUP_REMOVED lines=14> */
[----:B0-----:R-:W-:Y:S02]  /*1240*/  ISETP.GE.AND P0, PT, R2, 0x1, PT ;  /* 0x000000010200780c */ /* 0x001fe40003f06270 */
        /* <DEDUP_REMOVED lines=49> */
[----:B--2---:R-:W-:Y:S01]  /*1560*/  CS2R R2, SRZ ;  /* 0x0000000000027805 */ /* 0x004fe2000001ff00 */
        /* <DEDUP_REMOVED lines=85> */
[----:B------:R-:W-:-:S03]  /*1ac0*/  CS2R R150, SRZ ;  /* 0x0000000000967805 */ /* 0x000fc6000001ff00 */
[----:B------:R-:W-:Y:S04]  /*1ad0*/  STL [R1+0x3a0], RZ ;  /* 0x0003a0ff01007387 */ /* 0x000fe80000100800 */
        /* <DEDUP_REMOVED lines=104> */
[----:B------:R-:W-:Y:S04]  /*2160*/  STL [R1], RZ ;  /* 0x000000ff01007387 */ /* 0x000fe80000100800 */
        /* <DEDUP_REMOVED lines=39> */
[----:B------:R-:W-:Y:S01]  /*23e0*/  STL [R1+0xa0], RZ ;  /* 0x0000a0ff01007387 */ /* 0x000fe20000100800 */
[----:B------:R-:W0:Y:S03]  /*23f0*/  S2R R0, SR_TID.X ;  /* 0x0000000000007919 */ /* 0x000e260000002100 */
        /* <DEDUP_REMOVED lines=8> */
[----:B0-----:R-:W-:-:S03]  /*2480*/  LOP3.LUT R0, R0, 0x80, RZ, 0xc0, !PT ;  /* 0x0000008000007812 */ /* 0x001fc600078ec0ff */
[----:B------:R-:W-:Y:S01]  /*2490*/  STL [R1+0xc4], RZ ;  /* 0x0000c4ff01007387 */ /* 0x000fe20000100800 */
[----:B------:R-:W-:-:S03]  /*24a0*/  SHF.R.U32.HI R0, RZ, 0x7, R0 ;  /* 0x00000007ff007819 */ /* 0x000fc60000011600 */
        /* <DEDUP_REMOVED lines=33> */
[----:B------:R-:W0:Y:S04]  /*26c0*/  SHFL.IDX PT, R0, R0, RZ, 0x1f ;  /* 0x00001fff00007589 */ /* 0x000e2800000e0000 */
[----:B------:R2:W-:Y:S04]  /*26d0*/  STL [R1+0x14c], RZ ;  /* 0x00014cff01007387 */ /* 0x0005e80000100800 */
[----:B------:R2:W-:Y:S04]  /*26e0*/  STL [R1+0x150], RZ ;  /* 0x000150ff01007387 */ /* 0x0005e80000100800 */
[----:B------:R2:W-:Y:S04]  /*26f0*/  STL [R1+0x154], RZ ;  /* 0x000154ff01007387 */ /* 0x0005e80000100800 */
[----:B------:R2:W-:Y:S04]  /*2700*/  STL [R1+0x158], RZ ;  /* 0x000158ff01007387 */ /* 0x0005e80000100800 */
[----:B------:R2:W-:Y:S04]  /*2710*/  STL [R1+0x15c], RZ ;  /* 0x00015cff01007387 */ /* 0x0005e80000100800 */
[----:B------:R2:W-:Y:S01]  /*2720*/  STL [R1+0x160], RZ ;  /* 0x000160ff01007387 */ /* 0x0005e20000100800 */
[----:B0-----:R-:W-:-:S03]  /*2730*/  R2UR UR11, R0 ;  /* 0x00000000000b72ca */ /* 0x001fc600000e0000 */
[----:B------:R2:W-:Y:S04]  /*2740*/  STL [R1+0x164], RZ ;  /* 0x000164ff01007387 */ /* 0x0005e80000100800 */
[----:B------:R2:W-:Y:S04]  /*2750*/  STL [R1+0x168], RZ ;  /* 0x000168ff01007387 */ /* 0x0005e80000100800 */
[----:B------:R2:W-:Y:S02]  /*2760*/  STL [R1+0x16c], RZ ;  /* 0x00016cff01007387 */ /* 0x0005e40000100800 */
[----:B------:R-:W-:-:S02]  /*2770*/  ULEA.HI UR12, UR11, UR11, URZ, 0x1 ;  /* 0x0000000b0b0c7291 */ /* 0x000fc4000f8f083f */
[----:B------:R2:W-:Y:S02]  /*2780*/  STL [R1+0x170], RZ ;  /* 0x000170ff01007387 */ /* 0x0005e40000100800 */
[----:B------:R-:W-:Y:S02]  /*2790*/  ULOP3.LUT UR16, UR12, 0x7fffe, URZ, 0xc0, !UPT ;  /* 0x0007fffe0c107892 */ /* 0x000fe4000f8ec03f */
[----:B------:R2:W-:Y:S01]  /*27a0*/  STL [R1+0x174], RZ ;  /* 0x000174ff01007387 */ /* 0x0005e20000100800 */
[----:B-1----:R-:W-:Y:S02]  /*27b0*/  ULEA UR12, UR18, UR17, 0x18 ;  /* 0x00000011120c7291 */ /* 0x002fe4000f8ec03f */
[----:B------:R-:W-:Y:S01]  /*27c0*/  UIADD3 UR16, UR11, -UR16, URZ ;  /* 0x800000100b107290 */ /* 0x000fe2000fffe03f */
[----:B------:R2:W-:Y:S03]  /*27d0*/  STL [R1+0x178], RZ ;  /* 0x000178ff01007387 */ /* 0x0005e60000100800 */
[----:B------:R-:W-:Y:S01]  /*27e0*/  ULEA UR16, UR16, UR12, 0xd ;  /* 0x0000000c10107291 */ /* 0x000fe2000f8e683f */
[----:B------:R2:W-:Y:S03]  /*27f0*/  STL [R1+0x17c], RZ ;  /* 0x00017cff01007387 */ /* 0x0005e60000100800 */
[----:B------:R-:W-:Y:S01]  /*2800*/  UIADD3 UR16, UR16, 0x100, URZ ;  /* 0x0000010010107890 */ /* 0x000fe2000fffe03f */
[----:B------:R2:W-:Y:S03]  /*2810*/  STL [R1+0x180], RZ ;  /* 0x000180ff01007387 */ /* 0x0005e60000100800 */
[----:B------:R-:W-:Y:S01]  /*2820*/  USHF.R.U32.HI UR11, URZ, 0x4, UR16 ;  /* 0x000000043f0b7899 */ /* 0x000fe20008011610 */
[----:B------:R2:W-:Y:S03]  /*2830*/  STL [R1+0x184], RZ ;  /* 0x000184ff01007387 */ /* 0x0005e60000100800 */
[----:B------:R-:W-:Y:S01]  /*2840*/  ULOP3.LUT UR11, UR11, 0x3fff, URZ, 0xc0, !UPT ;  /* 0x00003fff0b0b7892 */ /* 0x000fe2000f8ec03f */
[----:B------:R2:W-:Y:S04]  /*2850*/  STL [R1+0x188], RZ ;  /* 0x000188ff01007387 */ /* 0x0005e80000100800 */
        /* <DEDUP_REMOVED lines=28> */
[----:B------:R2:W-:Y:S01]  /*2a20*/  STL [R1+0x1fc], RZ ;  /* 0x0001fcff01007387 */ /* 0x0005e20000100800 */
[----:B------:R-:W-:Y:S05]  /*2a30*/  @!P0 BRA `(.L_x_13) ;  /* 0x0000006000a88947 */ /* 0x000fea0003800000 */
[----:B------:R-:W-:-:S06]  /*2a40*/  UISETP.NE.AND UP0, UPT, UR22, 0x3, UPT ;  /* 0x000000031600788c */ /* 0x000fcc000bf05270 */
[----:B------:R-:W-:-:S13]  /*2a50*/  PLOP3.LUT P1, PT, PT, PT, UP0, 0x80, 0x0 ;  /* 0x000000000000781c */ /* 0x000fda0003f2f008 */
[----:B------:R-:W-:Y:S05]  /*2a60*/  @!P1 BRA `(.L_x_14) ;  /* 0x0000000000049947 */ /* 0x000fea0003800000 */
[----:B------:R-:W-:Y:S01]  /*2a70*/  BPT.TRAP 0x1 ;  /* 0x000000040000795c */ /* 0x000fe20000300000 */
.L_x_14:
[----:B------:R-:W-:Y:S01]  /*2a80*/  ULEA UR6, UR5, UR12, 0x3 ;  /* 0x0000000c05067291 */ /* 0x000fe2000f8e183f */
[----:B------:R-:W-:-:S05]  /*2a90*/  IMAD.U32 R0, RZ, RZ, UR4 ;  /* 0x00000004ff007e24 */ /* 0x000fca000f8e00ff */
[----:B------:R-:W-:-:S04]  /*2aa0*/  SHF.L.U32 R0, R0, 0x1f, RZ ;  /* 0x0000001f00007819 */ /* 0x000fc800000006ff */
[----:B------:R0:W1:Y:S01]  /*2ab0*/  SYNCS.PHASECHK.TRANS64.TRYWAIT P0, [UR6], R0 ;  /* 0x00000000ff0075a7 */ /* 0x0000620008000146 */
[----:B------:R-:W-:Y:S05]  /*2ac0*/  @!P1 BRA `(.L_x_15) ;  /* 0x0000000000049947 */ /* 0x000fea0003800000 */
[----:B------:R-:W-:Y:S01]  /*2ad0*/  BPT.TRAP 0x1 ;  /* 0x000000040000795c */ /* 0x000fe20000300000 */
.L_x_15:
[----:B-1----:R-:W-:Y:S05]  /*2ae0*/  @P0 BRA `(.L_x_16) ;  /* 0x0000000000080947 */ /* 0x002fea0003800000 */
[----:B------:R-:W1:Y:S02]  /*2af0*/  SYNCS.PHASECHK.TRANS64.TRYWAIT P0, [UR6], R0 ;  /* 0x00000000ff0075a7 */ /* 0x000e640008000146 */
[----:B-1----:R-:W-:Y:S05]  /*2b00*/  @!P0 BRA `(.L_x_17) ;  /* 0x0000026c00788947 */ /* 0x002fea0003800000 */
.L_x_16:
[----:B------:R-:W-:Y:S01]  /*2b10*/  UIADD3 UR6, UR12, 0x20100, URZ ;  /* 0x000201000c067890 */ /* 0x000fe2000fffe03f */
[----:B------:R-:W-:Y:S01]  /*2b20*/  WARPGROUP.ARRIVE ;  /* 0x00000000000079c5 */ /* 0x000fe20000000000 */
[----:B------:R-:W-:Y:S02]  /*2b30*/  ULOP3.LUT UR7, UR11, 0x10000, URZ, 0xfc, !UPT ;  /* 0x000100000b077892 */ /* 0x000fe4000f8efc3f */
[----:B------:R-:W-:Y:S02]  /*2b40*/  USHF.R.U32.HI UR6, URZ, 0x4, UR6 ;  /* 0x000000043f067899 */ /* 0x000fe40008011606 */
[----:B------:R-:W-:Y:S02]  /*2b50*/  ULEA UR7, UR5, UR7, 0xb ;  /* 0x0000000705077291 */ /* 0x000fe4000f8e583f */
[----:B------:R-:W-:Y:S01]  /*2b60*/  ULOP3.LUT UR6, UR6, 0x3fff, URZ, 0xc0, !UPT ;  /* 0x00003fff06067892 */ /* 0x000fe2000f8ec03f */
[----:B------:R-:W-:Y:S01]  /*2b70*/  UMOV UR17, 0x40000040 ;  /* 0x4000004000117882 */ /* 0x000fe20000000000 */
[----:B------:R-:W-:-:S02]  /*2b80*/  UMOV UR19, 0x40000040 ;  /* 0x4000004000137882 */ /* 0x000fc40000000000 */
[----:B------:R-:W-:Y:S01]  /*2b90*/  ULOP3.LUT UR6, UR6, 0x10000, URZ, 0xfc, !UPT ;  /* 0x0001000006067892 */ /* 0x000fe2000f8efc3f */
[----:B------:R-:W-:-:S03]  /*2ba0*/  UMOV UR16, UR7 ;  /* 0x0000000700107c82 */ /* 0x000fc60008000000 */
[----:B------:R-:W-:-:S07]  /*2bb0*/  ULEA UR8, UR5, UR6, 0xb ;  /* 0x0000000605087291 */ /* 0x000fce000f8e583f */
[----:B------:R-:W-:Y:S02]  /*2bc0*/  UMOV UR18, UR8 ;  /* 0x0000000800127c82 */ /* 0x000fe40008000000 */
[----:B------:R-:W-:Y:S01]  /*2bd0*/  QGMMA.64x256x32.F32.E5M2.E5M2 R24, gdesc[UR16], RZ, !UPT, gsb0 ;  /* 0x03e00000101879f3 */ /* 0x000fe2000c0038ff */
[----:B------:R-:W-:Y:S01]  /*2be0*/  UIADD3 UR16, UR7, 0x400, URZ ;  /* 0x0000040007107890 */ /* 0x000fe2000fffe03f */
[----:B------:R-:W-:Y:S01]  /*2bf0*/  UMOV UR17, 0x40000040 ;  /* 0x4000004000117882 */ /* 0x000fe20000000000 */
[----:B------:R-:W-:Y:S02]  /*2c00*/  WARPGROUP.DEPBAR.LE gsb0, 0x0 ;  /* 0x00008000000079c5 */ /* 0x000fe40000010000 */
[----:B------:R-:W-:Y:S04]  /*2c10*/  STL.64 [R1], R24 ;  /* 0x0000001801007387 */ /* 0x000fe80000100a00 */
[----:B------:R-:W-:Y:S04]  /*2c20*/  STL.64 [R1+0x8], R26 ;  /* 0x0000081a01007387 */ /* 0x000fe80000100a00 */
        /* <DEDUP_REMOVED lines=61> */
[----:B------:R3:W-:Y:S02]  /*3000*/  STL.64 [R1+0x1f8], R150 ;  /* 0x0001f89601007387 */ /* 0x0007e40000100a00 */
[----:B---3--:R-:W-:-:S06]  /*3010*/  WARPGROUP.ARRIVE ;  /* 0x00000000000079c5 */ /* 0x008fcc0000000000 */
[----:B------:R-:W-:Y:S03]  /*3020*/  QGMMA.64x256x32.F32.E5M2.E5M2 R24, gdesc[UR16], RZ, !UPT, gsb0 ;  /* 0x03e00000101879f3 */ /* 0x000fe6000c0038ff */
[----:B------:R-:W-:Y:S02]  /*3030*/  WARPGROUP.DEPBAR.LE gsb0, 0x0 ;  /* 0x00008000000079c5 */ /* 0x000fe40000010000 */
        /* <DEDUP_REMOVED lines=63> */
[----:B------:R3:W-:Y:S04]  /*3430*/  STL.64 [R1+0x5c8], R24 ;  /* 0x0005c81801007387 */ /* 0x0007e80000100a00 */
[----:B---3--:R-:W3:Y:S04]  /*3440*/  LDL.LU.64 R24, [R1] ;  /* 0x0000000001187983 */ /* 0x008ee80000300a00 */
[----:B------:R-:W3:Y:S04]  /*3450*/  LDL.LU.64 R26, [R1+0x8] ;  /* 0x00000800011a7983 */ /* 0x000ee80000300a00 */
        /* <DEDUP_REMOVED lines=61> */
[----:B------:R-:W3:Y:S01]  /*3830*/  LDL.LU.64 R150, [R1+0x1f8] ;  /* 0x0001f80001967983 */ /* 0x000ee20000300a00 */
[----:B------:R-:W-:-:S02]  /*3840*/  UIADD3 UR16, UR7, 0x2, URZ ;  /* 0x0000000207107890 */ /* 0x000fc4000fffe03f */
[----:B------:R-:W-:Y:S01]  /*3850*/  UIADD3 UR18, UR8, 0x2, URZ ;  /* 0x0000000208127890 */ /* 0x000fe2000fffe03f */
[----:B------:R-:W-:Y:S01]  /*3860*/  UMOV UR17, 0x40000040 ;  /* 0x4000004000117882 */ /* 0x000fe20000000000 */
[----:B------:R-:W-:Y:S01]  /*3870*/  UMOV UR19, 0x40000040 ;  /* 0x4000004000137882 */ /* 0x000fe20000000000 */
[----:B---3--:R-:W-:-:S06]  /*3880*/  WARPGROUP.ARRIVE ;  /* 0x00000000000079c5 */ /* 0x008fcc0000000000 */
[----:B------:R-:W-:Y:S03]  /*3890*/  QGMMA.64x256x32.F32.E5M2.E5M2 R24, gdesc[UR16], R24, gsb0 ;  /* 0x03e00000101879f3 */ /* 0x000fe60008003818 */
[----:B------:R-:W-:Y:S02]  /*38a0*/  WARPGROUP.DEPBAR.LE gsb0, 0x0 ;  /* 0x00008000000079c5 */ /* 0x000fe40000010000 */
[----:B------:R-:W-:Y:S01]  /*38b0*/  STL.64 [R1], R24 ;  /* 0x0000001801007387 */ /* 0x000fe20000100a00 */
[----:B------:R-:W-:Y:S02]  /*38c0*/  IMAD.MOV.U32 R2, RZ, RZ, R150 ;  /* 0x000000ffff027224 */ /* 0x000fe400078e0096 */
[----:B01----:R-:W-:Y:S01]  /*38d0*/  IMAD.MOV.U32 R0, RZ, RZ, R151 ;  /* 0x000000ffff007224 */ /* 0x003fe200078e0097 */
[----:B------:R-:W-:Y:S01]  /*38e0*/  STL.64 [R1+0x8], R26 ;  /* 0x0000081a01007387 */ /* 0x000fe20000100a00 */
[----:B------:R-:W-:-:S02]  /*38f0*/  IMAD.MOV.U32 R4, RZ, RZ, R148 ;  /* 0x000000ffff047224 */ /* 0x000fc400078e0094 */
[----:B------:R-:W-:Y:S01]  /*3900*/  IMAD.MOV.U32 R3, RZ, RZ, R149 ;  /* 0x000000ffff037224 */ /* 0x000fe200078e0095 */
[----:B------:R-:W-:Y:S01]  /*3910*/  STL.64 [R1+0x10], R28 ;  /* 0x0000101c01007387 */ /* 0x000fe20000100a00 */
[----:B------:R-:W-:Y:S02]  /*3920*/  IMAD.MOV.U32 R6, RZ, RZ, R146 ;  /* 0x000000ffff067224 */ /* 0x000fe400078e0092 */
[----:B------:R-:W-:Y:S01]  /*3930*/  IMAD.MOV.U32 R5, RZ, RZ, R147 ;  /* 0x000000ffff057224 */ /* 0x000fe200078e0093 */
[----:B------:R-:W-:Y:S01]  /*3940*/  STL.64 [R1+0x18], R30 ;  /* 0x0000181e01007387 */ /* 0x000fe20000100a00 */
[----:B------:R-:W-:Y:S02]  /*3950*/  IMAD.MOV.U32 R8, RZ, RZ, R144 ;  /* 0x000000ffff087224 */ /* 0x000fe400078e0090 */
[----:B------:R-:W-:Y:S01]  /*3960*/  IMAD.MOV.U32 R7, RZ, RZ, R145 ;  /* 0x000000ffff077224 */ /* 0x000fe200078e0091 */
        /* <DEDUP_REMOVED lines=18> */
[----:B------:R0:W-:Y:S01]  /*3a90*/  STL [R1+0x50], R44 ;  /* 0x0000502c01007387 */ /* 0x0001e20000100800 */
[----:B------:R-:W-:-:S02]  /*3aa0*/  IMAD.MOV.U32 R22, RZ, RZ, R130 ;  /* 0x000000ffff167224 */ /* 0x000fc400078e0082 */
[----:B------:R-:W-:Y:S01]  /*3ab0*/  IMAD.MOV.U32 R21, RZ, RZ, R131 ;  /* 0x000000ffff157224 */ /* 0x000fe200078e0083 */
[----:B------:R-:W3:Y:S01]  /*3ac0*/  LDL.LU.64 R150, [R1+0x7c0] ;  /* 0x0007c00001967983 */ /* 0x000ee20000300a00 */
[----:B------:R-:W-:Y:S02]  /*3ad0*/  IMAD.MOV.U32 R212, RZ, RZ, R128 ;  /* 0x000000ffffd47224 */ /* 0x000fe400078e0080 */
[----:B------:R-:W-:Y:S01]  /*3ae0*/  IMAD.MOV.U32 R23, RZ, RZ, R129 ;  /* 0x000000ffff177224 */ /* 0x000fe200078e0081 */
[----:B------:R-:W3:Y:S01]  /*3af0*/  LDL.LU.64 R148, [R1+0x7b8] ;  /* 0x0007b80001947983 */ /* 0x000ee20000300a00 */
[----:B------:R-:W-:Y:S02]  /*3b00*/  IMAD.MOV.U32 R210, RZ, RZ, R126 ;  /* 0x000000ffffd27224 */ /* 0x000fe400078e007e */
[----:B------:R-:W-:Y:S01]  /*3b10*/  IMAD.MOV.U32 R211, RZ, RZ, R127 ;  /* 0x000000ffffd37224 */ /* 0x000fe200078e007f */
[----:B------:R-:W3:Y:S01]  /*3b20*/  LDL.LU.64 R146, [R1+0x7b0] ;  /* 0x0007b00001927983 */ /* 0x000ee20000300a00 */
        /* <DEDUP_REMOVED lines=120> */
[----:B------:R-:W-:-:S03]  /*42b0*/  IMAD.MOV.U32 R235, RZ, RZ, R45 ;  /* 0x000000ffffeb7224 */ /* 0x000fc600078e002d */
        /* <DEDUP_REMOVED lines=10> */
[----:B0-----:R-:W3:Y:S04]  /*4360*/  LDL.LU.64 R44, [R1+0x618] ;  /* 0x00061800012c7983 */ /* 0x001ee80000300a00 */
        /* <DEDUP_REMOVED lines=10> */
[----:B------:R-:W-:Y:S01]  /*4410*/  UIADD3 UR16, UR7, 0x402, URZ ;  /* 0x0000040207107890 */ /* 0x000fe2000fffe03f */
[----:B------:R-:W-:Y:S01]  /*4420*/  UMOV UR17, 0x40000040 ;  /* 0x4000004000117882 */ /* 0x000fe20000000000 */
[----:B---3--:R-:W-:-:S07]  /*4430*/  WARPGROUP.ARRIVE ;  /* 0x00000000000079c5 */ /* 0x008fce0000000000 */
[----:B------:R-:W-:Y:S03]  /*4440*/  QGMMA.64x256x32.F32.E5M2.E5M2 R24, gdesc[UR16], R24, gsb0 ;  /* 0x03e00000101879f3 */ /* 0x000fe60008003818 */
        /* <DEDUP_REMOVED lines=23> */
[----:B0-----:R-:W3:Y:S04]  /*45c0*/  LDL.LU R108, [R1] ;  /* 0x00000000016c7983 */ /* 0x001ee80000300800 */
[----:B------:R-:W3:Y:S04]  /*45d0*/  LDL.LU R109, [R1+0x4] ;  /* 0x00000400016d7983 */ /* 0x000ee80000300800 */
        /* <DEDUP_REMOVED lines=18> */
[----:B------:R-:W3:Y:S01]  /*4700*/  LDL.LU R128, [R1+0x50] ;  /* 0x0000500001807983 */ /* 0x000ee20000300800 */
[----:B------:R-:W-:-:S02]  /*4710*/  IMAD.MOV.U32 R129, RZ, RZ, R235 ;  /* 0x000000ffff817224 */ /* 0x000fc400078e00eb */
[----:B------:R-:W-:Y:S02]  /*4720*/  IMAD.MOV.U32 R130, RZ, RZ, R234 ;  /* 0x000000ffff827224 */ /* 0x000fe400078e00ea */
[----:B------:R-:W-:Y:S02]  /*4730*/  IMAD.MOV.U32 R131, RZ, RZ, R233 ;  /* 0x000000ffff837224 */ /* 0x000fe400078e00e9 */
[----:B------:R-:W-:Y:S02]  /*4740*/  IMAD.MOV.U32 R132, RZ, RZ, R232 ;  /* 0x000000ffff847224 */ /* 0x000fe400078e00e8 */
[----:B------:R-:W-:Y:S02]  /*4750*/  IMAD.MOV.U32 R133, RZ, RZ, R231 ;  /* 0x000000ffff857224 */ /* 0x000fe400078e00e7 */
[----:B------:R-:W-:Y:S02]  /*4760*/  IMAD.MOV.U32 R134, RZ, RZ, R230 ;  /* 0x000000ffff867224 */ /* 0x000fe400078e00e6 */
        /* <DEDUP_REMOVED lines=39> */
[----:B------:R-:W-:Y:S01]  /*49e0*/  IMAD.MOV.U32 R235, RZ, RZ, R0 ;  /* 0x000000ffffeb7224 */ /* 0x000fe200078e0000 */
[----:B------:R-:W-:Y:S02]  /*49f0*/  UIADD3 UR16, UR7, 0x4, URZ ;  /* 0x0000000407107890 */ /* 0x000fe4000fffe03f */
[----:B------:R-:W-:Y:S01]  /*4a00*/  UIADD3 UR18, UR8, 0x4, URZ ;  /* 0x0000000408127890 */ /* 0x000fe2000fffe03f */
[----:B------:R-:W-:Y:S01]  /*4a10*/  UMOV UR17, 0x40000040 ;  /* 0x4000004000117882 */ /* 0x000fe20000000000 */
[----:B------:R-:W-:Y:S01]  /*4a20*/  UMOV UR19, 0x40000040 ;  /* 0x4000004000137882 */ /* 0x000fe20000000000 */
[----:B---3--:R-:W-:-:S06]  /*4a30*/  WARPGROUP.ARRIVE ;  /* 0x00000000000079c5 */ /* 0x008fcc0000000000 */
[----:B------:R-:W-:Y:S03]  /*4a40*/  QGMMA.64x256x32.F32.E5M2.E5M2 R108, gdesc[UR16], R108, gsb0 ;  /* 0x03e00000106c79f3 */ /* 0x000fe6000800386c */
        /* <DEDUP_REMOVED lines=183> */
[----:B0-----:R-:W3:Y:S04]  /*55c0*/  LDL.LU.64 R108, [R1] ;  /* 0x00000000016c7983 */ /* 0x001ee80000300a00 */
        /* <DEDUP_REMOVED lines=183> */
[----:B------:R-:W-:-:S02]  /*6140*/  UMOV UR17, 0x40000040 ;  /* 0x4000004000117882 */ /* 0x000fc40000000000 */
[----:B------:R0:W-:Y:S01]  /*6150*/  STL [R1+0x2d0], RZ ;  /* 0x0002d0ff01007387 */ /* 0x0001e20000100800 */
[----:B------:R-:W-:-:S03]  /*6160*/  ULDC UR7, c[0x0][0x50c] ;  /* 0x0001430000077ab9 */ /* 0x000fc60000000800 */
        /* <DEDUP_REMOVED lines=37> */
[----:B---3--:R-:W-:-:S06]  /*63c0*/  WARPGROUP.ARRIVE ;  /* 0x00000000000079c5 */ /* 0x008fcc0000000000 */
[----:B------:R-:W-:Y:S01]  /*63d0*/  QGMMA.64x256x32.F32.E5M2.E5M2 R24, gdesc[UR16], R24, gsb0 ;  /* 0x03e00000101879f3 */ /* 0x000fe20008003818 */
[----:B------:R0:W-:Y:S04]  /*63e0*/  STL [R1+0x238], RZ ;  /* 0x000238ff01007387 */ /* 0x0001e80000100800 */
[----:B------:R0:W-:Y:S04]  /*63f0*/  STL [R1+0x234], RZ ;  /* 0x000234ff01007387 */ /* 0x0001e80000100800 */
[----:B------:R0:W-:Y:S04]  /*6400*/  STL [R1+0x230], RZ ;  /* 0x000230ff01007387 */ /* 0x0001e80000100800 */
[----:B------:R0:W-:Y:S04]  /*6410*/  STL [R1+0x22c], RZ ;  /* 0x00022cff01007387 */ /* 0x0001e80000100800 */
[----:B------:R0:W-:Y:S04]  /*6420*/  STL [R1+0x228], RZ ;  /* 0x000228ff01007387 */ /* 0x0001e80000100800 */
[----:B------:R0:W-:Y:S01]  /*6430*/  STL [R1+0x224], RZ ;  /* 0x000224ff01007387 */ /* 0x0001e20000100800 */
[----:B------:R-:W-:-:S03]  /*6440*/  UISETP.NE.AND UP0, UPT, UR7, 0x4, UPT ;  /* 0x000000040700788c */ /* 0x000fc6000bf05270 */
[----:B------:R0:W-:Y:S04]  /*6450*/  STL [R1+0x220], RZ ;  /* 0x000220ff01007387 */ /* 0x0001e80000100800 */
[----:B------:R0:W-:Y:S04]  /*6460*/  STL [R1+0x21c], RZ ;  /* 0x00021cff01007387 */ /* 0x0001e80000100800 */
[----:B------:R0:W-:Y:S04]  /*6470*/  STL [R1+0x218], RZ ;  /* 0x000218ff01007387 */ /* 0x0001e80000100800 */
[----:B------:R0:W-:Y:S01]  /*6480*/  STL [R1+0x214], RZ ;  /* 0x000214ff01007387 */ /* 0x0001e20000100800 */
[----:B------:R-:W-:-:S03]  /*6490*/  USEL UR7, URZ, 0x1, UP0 ;  /* 0x000000013f077887 */ /* 0x000fc60008000000 */
[----:B------:R0:W-:Y:S04]  /*64a0*/  STL [R1+0x210], RZ ;  /* 0x000210ff01007387 */ /* 0x0001e80000100800 */
[----:B------:R0:W-:Y:S04]  /*64b0*/  STL [R1+0x20c], RZ ;  /* 0x00020cff01007387 */ /* 0x0001e80000100800 */
[----:B------:R0:W-:Y:S04]  /*64c0*/  STL [R1+0x208], RZ ;  /* 0x000208ff01007387 */ /* 0x0001e80000100800 */
[----:B------:R0:W-:Y:S04]  /*64d0*/  STL [R1+0x204], RZ ;  /* 0x000204ff01007387 */ /* 0x0001e80000100800 */
[----:B------:R0:W-:Y:S01]  /*64e0*/  STL [R1+0x200], RZ ;  /* 0x000200ff01007387 */ /* 0x0001e20000100800 */
[----:B------:R-:W-:Y:S01]  /*64f0*/  ISETP.NE.AND P0, PT, RZ, UR7, PT ;  /* 0x00000007ff007c0c */ /* 0x000fe2000bf05270 */
[----:B------:R-:W-:Y:S01]  /*6500*/  UMOV UR6, 0x4 ;  /* 0x0000000400067882 */ /* 0x000fe20000000000 */
[----:B------:R-:W-:Y:S01]  /*6510*/  IMAD.MOV.U32 R0, RZ, RZ, R235 ;  /* 0x000000ffff007224 */ /* 0x000fe200078e00eb */
[----:B------:R-:W-:-:S02]  /*6520*/  CS2R R236, SRZ ;  /* 0x0000000000ec7805 */ /* 0x000fc4000001ff00 */
[----:B-1----:R-:W-:Y:S02]  /*6530*/  CS2R R234, SRZ ;  /* 0x0000000000ea7805 */ /* 0x002fe4000001ff00 */
[----:B------:R-:W-:Y:S02]  /*6540*/  CS2R R232, SRZ ;  /* 0x0000000000e87805 */ /* 0x000fe4000001ff00 */
[----:B------:R-:W-:Y:S02]  /*6550*/  CS2R R230, SRZ ;  /* 0x0000000000e67805 */ /* 0x000fe4000001ff00 */
[----:B------:R-:W-:Y:S02]  /*6560*/  CS2R R228, SRZ ;  /* 0x0000000000e47805 */ /* 0x000fe4000001ff00 */
[----:B------:R-:W-:Y:S02]  /*6570*/  CS2R R226, SRZ ;  /* 0x0000000000e27805 */ /* 0x000fe4000001ff00 */
[----:B------:R-:W-:-:S02]  /*6580*/  CS2R R224, SRZ ;  /* 0x0000000000e07805 */ /* 0x000fc4000001ff00 */
[----:B------:R-:W-:Y:S02]  /*6590*/  CS2R R222, SRZ ;  /* 0x0000000000de7805 */ /* 0x000fe4000001ff00 */
        /* <DEDUP_REMOVED lines=45> */
[----:B------:R-:W-:Y:S01]  /*6870*/  CS2R R2, SRZ ;  /* 0x0000000000027805 */ /* 0x000fe2000001ff00 */
[----:B------:R-:W-:Y:S02]  /*6880*/  WARPGROUP.DEPBAR.LE gsb0, 0x0 ;  /* 0x00008000000079c5 */ /* 0x000fe40000010000 */
[----:B0-----:R-:W-:Y:S05]  /*6890*/  @!P0 BRA `(.L_x_18) ;  /* 0x0000002000f88947 */ /* 0x001fea0003800000 */
[----:B------:R-:W3:Y:S04]  /*68a0*/  LDL R2, [R1] ;  /* 0x0000000001027983 */ /* 0x000ee80000100800 */
[----:B------:R-:W4:Y:S04]  /*68b0*/  LDL R3, [R1+0x4] ;  /* 0x0000040001037983 */ /* 0x000f280000100800 */
[----:B------:R-:W5:Y:S04]  /*68c0*/  LDL R4, [R1+0x8] ;  /* 0x0000080001047983 */ /* 0x000f680000100800 */
[----:B------:R-:W2:Y:S04]  /*68d0*/  LDL R5, [R1+0xc] ;  /* 0x00000c0001057983 */ /* 0x000ea80000100800 */
        /* <DEDUP_REMOVED lines=102> */
[----:B------:R0:W-:Y:S04]  /*6f40*/  STL [R1+0x4b8], R131 ;  /* 0x0004b88301007387 */ /* 0x0001e80000100800 */
[----:B0-----:R-:W2:Y:S04]  /*6f50*/  LDL R131, [R1+0x1a8] ;  /* 0x0001a80001837983 */ /* 0x001ea80000100800 */
        /* <DEDUP_REMOVED lines=39> */
[----:B0-----:R-:W2:Y:S01]  /*71d0*/  LDL R151, [R1+0x1f8] ;  /* 0x0001f80001977983 */ /* 0x001ea20000100800 */
[----:B------:R-:W-:-:S01]  /*71e0*/  FADD R0, RZ, R0 ;  /* 0x00000000ff007221 */ /* 0x000fc20000000000 */
[----:B---3--:R-:W-:Y:S01]  /*71f0*/  FADD R2, RZ, R2 ;  /* 0x00000002ff027221 */ /* 0x008fe20000000000 */
[----:B----4-:R-:W-:-:S01]  /*7200*/  FADD R3, RZ, R3 ;  /* 0x00000003ff037221 */ /* 0x010fc20000000000 */
[----:B-----5:R-:W-:Y:S01]  /*7210*/  FADD R4, RZ, R4 ;  /* 0x00000004ff047221 */ /* 0x020fe20000000000 */
[----:B--2---:R-:W-:-:S01]  /*7220*/  FADD R5, RZ, R5 ;  /* 0x00000005ff057221 */ /* 0x004fc20000000000 */
[----:B------:R-:W-:Y:S01]  /*7230*/  FADD R6, RZ, R6 ;  /* 0x00000006ff067221 */ /* 0x000fe20000000000 */
[----:B------:R-:W-:-:S01]  /*7240*/  FADD R7, RZ, R7 ;  /* 0x00000007ff077221 */ /* 0x000fc20000000000 */
        /* <DEDUP_REMOVED lines=14> */
[----:B------:R-:W2:Y:S01]  /*7330*/  LDL.LU R131, [R1+0x4b8] ;  /* 0x0004b80001837983 */ /* 0x000ea20000300800 */
        /* <DEDUP_REMOVED lines=13> */
[----:B------:R-:W3:Y:S01]  /*7410*/  LDL.LU R132, [R1+0x4b4] ;  /* 0x0004b40001847983 */ /* 0x000ee20000300800 */
        /* <DEDUP_REMOVED lines=16> */
[----:B------:R0:W-:Y:S01]  /*7520*/  STL [R1+0x200], R133 ;  /* 0x0002008501007387 */ /* 0x0001e20000100800 */
        /* <DEDUP_REMOVED lines=9> */
[----:B0-----:R-:W4:Y:S01]  /*75c0*/  LDL.LU R133, [R1+0x4b0] ;  /* 0x0004b00001857983 */ /* 0x001f220000300800 */
[----:B------:R-:W-:-:S01]  /*75d0*/  FADD R184, RZ, R184 ;  /* 0x000000b8ffb87221 */ /* 0x000fc20000000000 */
[----:B------:R-:W-:Y:S01]  /*75e0*/  FADD R185, RZ, R185 ;  /* 0x000000b9ffb97221 */ /* 0x000fe20000000000 */
[----:B------:R-:W-:-:S01]  /*75f0*/  FADD R186, RZ, R186 ;  /* 0x000000baffba7221 */ /* 0x000fc20000000000 */
        /* <DEDUP_REMOVED lines=10> */
[----:B0-----:R-:W5:Y:S01]  /*76a0*/  LDL.LU R134, [R1+0x4ac] ;  /* 0x0004ac0001867983 */ /* 0x001f620000300800 */
        /* <DEDUP_REMOVED lines=52> */
[----:B0-----:R-:W5:Y:S04]  /*79f0*/  LDL.LU R138, [R1+0x49c] ;  /* 0x00049c00018a7983 */ /* 0x001f680000300800 */
[----:B------:R0:W-:Y:S01]  /*7a00*/  STL [R1+0x218], R139 ;  /* 0x0002188b01007387 */ /* 0x0001e20000100800 */
[----:B------:R-:W-:-:S03]  /*7a10*/  FADD R140, RZ, R140 ;  /* 0x0000008cff8c7221 */ /* 0x000fc60000000000 */
        /* <DEDUP_REMOVED lines=34> */
[----:B------:R0:W-:Y:S04]  /*7c40*/  STL [R1+0x248], R151 ;  /* 0x0002489701007387 */ /* 0x0001e80000100800 */
[----:B0-----:R-:W5:Y:S04]  /*7c50*/  LDL.LU R151, [R1+0x468] ;  /* 0x0004680001977983 */ /* 0x001f680000300800 */
[----:B------:R0:W-:Y:S02]  /*7c60*/  STL [R1+0x24c], R0 ;  /* 0x00024c0001007387 */ /* 0x0001e40000100800 */
[----:B0-----:R-:W-:-:S05]  /*7c70*/  FADD R0, RZ, R24 ;  /* 0x00000018ff007221 */ /* 0x001fca0000000000 */
        /* <DEDUP_REMOVED lines=213> */
[----:B--2---:R-:W-:-:S05]  /*89d0*/  FADD R0, RZ, R131 ;  /* 0x00000083ff007221 */ /* 0x004fca0000000000 */
[----:B------:R3:W-:Y:S02]  /*89e0*/  STL [R1+0x3fc], R0 ;  /* 0x0003fc0001007387 */ /* 0x0007e40000100800 */
[----:B---3--:R-:W-:-:S05]  /*89f0*/  FADD R0, RZ, R132 ;  /* 0x00000084ff007221 */ /* 0x008fca0000000000 */
[----:B------:R4:W-:Y:S02]  /*8a00*/  STL [R1+0x400], R0 ;  /* 0x0004000001007387 */ /* 0x0009e40000100800 */
[----:B----4-:R-:W-:-:S05]  /*8a10*/  FADD R0, RZ, R133 ;  /* 0x00000085ff007221 */ /* 0x010fca0000000000 */
[----:B------:R5:W-:Y:S02]  /*8a20*/  STL [R1+0x404], R0 ;  /* 0x0004040001007387 */ /* 0x000be40000100800 */
[----:B-----5:R-:W-:-:S05]  /*8a30*/  FADD R0, RZ, R134 ;  /* 0x00000086ff007221 */ /* 0x020fca0000000000 */
        /* <DEDUP_REMOVED lines=34> */
[----:B------:R0:W-:Y:S01]  /*8c60*/  STL [R1+0x44c], R0 ;  /* 0x00044c0001007387 */ /* 0x0001e20000100800 */
[----:B------:R-:W-:-:S05]  /*8c70*/  UMOV UR6, URZ ;  /* 0x0000003f00067c82 */ /* 0x000fca0008000000 */
.L_x_18:
[----:B------:R-:W-:Y:S01]  /*8c80*/  UIADD3 UR23, UR5, 0x1, URZ ;  /* 0x0000000105177890 */ /* 0x000fe2000fffe03f */
[----:B------:R-:W-:-:S03]  /*8c90*/  UMOV UR8, 0x1 ;  /* 0x0000000100087882 */ /* 0x000fc60000000000 */
[----:B------:R-:W-:-:S04]  /*8ca0*/  UISETP.NE.AND UP0, UPT, UR23, 0x4, UPT ;  /* 0x000000041700788c */ /* 0x000fc8000bf05270 */
[----:B------:R-:W-:Y:S02]  /*8cb0*/  USEL UR24, URZ, 0x1, UP0 ;  /* 0x000000013f187887 */ /* 0x000fe40008000000 */
[----:B------:R-:W-:Y:S02]  /*8cc0*/  USEL UR23, UR23, URZ, UP0 ;  /* 0x0000003f17177287 */ /* 0x000fe40008000000 */
[----:B------:R-:W-:-:S12]  /*8cd0*/  ULOP3.LUT UR24, UR4, UR24, URZ, 0x3c, !UPT ;  /* 0x0000001804187292 */ /* 0x000fd8000f8e3c3f */
.L_x_13:
[----:B------:R-:W-:-:S04]  /*8ce0*/  UISETP.LT.AND UP0, UPT, UR10, 0x1, UPT ;  /* 0x000000010a00788c */ /* 0x000fc8000bf01270 */
[----:B------:R-:W-:-:S04]  /*8cf0*/  USEL UR16, UR10, 0x1, UP0 ;  /* 0x000000010a107887 */ /* 0x000fc80008000000 */
[----:B------:R-:W-:-:S04]  /*8d00*/  UIADD3 UR26, UR10, -UR16, URZ ;  /* 0x800000100a1a7290 */ /* 0x000fc8000fffe03f */
[----:B------:R-:W-:-:S06]  /*8d10*/  UISETP.GE.AND UP0, UPT, UR26, 0x1, UPT ;  /* 0x000000011a00788c */ /* 0x000fcc000bf06270 */
[----:B------:R-:W-:-:S13]  /*8d20*/  PLOP3.LUT P0, PT, PT, PT, UP0, 0x80, 0x0 ;  /* 0x000000000000781c */ /* 0x000fda0003f0f008 */
[----:B------:R-:W-:Y:S05]  /*8d30*/  @!P0 BRA `(.L_x_19) ;  /* 0x0000008800848947 */ /* 0x000fea0003800000 */
[----:B------:R-:W-:Y:S01]  /*8d40*/  UMOV UR25, UR5 ;  /* 0x0000000500197c82 */ /* 0x000fe20008000000 */
[----:B------:R-:W-:-:S05]  /*8d50*/  ULDC UR27, c[0x0][0x50c] ;  /* 0x00014300001b7ab9 */ /* 0x000fca0000000800 */
.L_x_27:
[----:B------:R-:W-:-:S06]  /*8d60*/  UISETP.NE.AND UP0, UPT, UR22, 0x3, UPT ;  /* 0x000000031600788c */ /* 0x000fcc000bf05270 */
[----:B------:R-:W-:-:S13]  /*8d70*/  PLOP3.LUT P1, PT, PT, PT, UP0, 0x80, 0x0 ;  /* 0x000000000000781c */ /* 0x000fda0003f2f008 */
[----:B-----5:R-:W-:Y:S05]  /*8d80*/  @!P1 BRA `(.L_x_20) ;  /* 0x0000000000049947 */ /* 0x020fea0003800000 */
[----:B------:R-:W-:Y:S01]  /*8d90*/  BPT.TRAP 0x1 ;  /* 0x000000040000795c */ /* 0x000fe20000300000 */
.L_x_20:
[----:B------:R-:W1:Y:S01]  /*8da0*/  S2UR UR16, SR_CgaCtaId ;  /* 0x00000000001079c3 */ /* 0x000e620000008800 */
[----:B------:R-:W-:Y:S01]  /*8db0*/  UMOV UR12, 0x400 ;  /* 0x00000400000c7882 */ /* 0x000fe20000000000 */
[----:B0-----:R-:W-:-:S05]  /*8dc0*/  IMAD.U32 R0, RZ, RZ, UR24 ;  /* 0x00000018ff007e24 */ /* 0x001fca000f8e00ff */
[----:B------:R-:W-:Y:S01]  /*8dd0*/  SHF.L.U32 R0, R0, 0x1f, RZ ;  /* 0x0000001f00007819 */ /* 0x000fe200000006ff */
[----:B-1----:R-:W-:-:S04]  /*8de0*/  ULEA UR12, UR16, UR12, 0x18 ;  /* 0x0000000c100c7291 */ /* 0x002fc8000f8ec03f */
[----:B------:R-:W-:-:S09]  /*8df0*/  ULEA UR16, UR23, UR12, 0x3 ;  /* 0x0000000c17107291 */ /* 0x000fd2000f8e183f */
[----:B------:R0:W1:Y:S01]  /*8e00*/  SYNCS.PHASECHK.TRANS64.TRYWAIT P0, [UR16], R0 ;  /* 0x00000000ff0075a7 */ /* 0x0000620008000150 */
[----:B------:R-:W-:Y:S05]  /*8e10*/  @!P1 BRA `(.L_x_21) ;  /* 0x0000000000049947 */ /* 0x000fea0003800000 */
[----:B------:R-:W-:Y:S01]  /*8e20*/  BPT.TRAP 0x1 ;  /* 0x000000040000795c */ /* 0x000fe20000300000 */
.L_x_21:
[----:B-1----:R-:W-:Y:S05]  /*8e30*/  @P0 BRA `(.L_x_22) ;  /* 0x0000000000080947 */ /* 0x002fea0003800000 */
[----:B------:R-:W1:Y:S02]  /*8e40*/  SYNCS.PHASECHK.TRANS64.TRYWAIT P0, [UR16], R0 ;  /* 0x00000000ff0075a7 */ /* 0x000e640008000150 */
[----:B-1----:R-:W-:Y:S05]  /*8e50*/  @!P0 BRA `(.L_x_23) ;  /* 0x0000020800bc8947 */ /* 0x002fea0003800000 */
.L_x_22:
        /* <DEDUP_REMOVED lines=64> */
[----:B-1----:R-:W3:Y:S04]  /*9260*/  LDL.LU.64 R108, [R1] ;  /* 0x00000000016c7983 */ /* 0x002ee80000300a00 */
        /* <DEDUP_REMOVED lines=64> */
[----:B------:R-:W-:Y:S01]  /*9670*/  UISETP.NE.AND UP0, UPT, UR7, URZ, UPT ;  /* 0x0000003f0700728c */ /* 0x000fe2000bf05270 */
[----:B------:R-:W-:Y:S01]  /*9680*/  STL [R1+0x8bc], R23 ;  /* 0x0008bc1701007387 */ /* 0x000fe20000100800 */
[----:B------:R-:W-:Y:S02]  /*9690*/  USHF.R.U32.HI UR16, URZ, 0x4, UR16 ;  /* 0x000000043f107899 */ /* 0x000fe40008011610 */
[----:B------:R-:W-:Y:S01]  /*96a0*/  USEL UR8, UR8, URZ, !UP0 ;  /* 0x0000003f08087287 */ /* 0x000fe2000c000000 */
[----:B------:R-:W-:Y:S01]  /*96b0*/  STL [R1+0x8b8], R22 ;  /* 0x0008b81601007387 */ /* 0x000fe20000100800 */
[----:B------:R-:W-:Y:S02]  /*96c0*/  ULOP3.LUT UR16, UR16, 0x3fff, URZ, 0xc0, !UPT ;  /* 0x00003fff10107892 */ /* 0x000fe4000f8ec03f */
[----:B------:R-:W-:Y:S01]  /*96d0*/  UISETP.NE.U32.AND UP0, UPT, UR8, URZ, UPT ;  /* 0x0000003f0800728c */ /* 0x000fe2000bf05070 */
[----:B------:R-:W-:Y:S01]  /*96e0*/  STL [R1+0x8b4], R21 ;  /* 0x0008b41501007387 */ /* 0x000fe20000100800 */
[----:B------:R-:W-:-:S02]  /*96f0*/  ULOP3.LUT UR7, UR11, 0x10000, URZ, 0xfc, !UPT ;  /* 0x000100000b077892 */ /* 0x000fc4000f8efc3f */
[----:B------:R-:W-:Y:S01]  /*9700*/  ULOP3.LUT UR8, UR16, 0x10000, URZ, 0xfc, !UPT ;  /* 0x0001000010087892 */ /* 0x000fe2000f8efc3f */
[----:B------:R-:W-:Y:S01]  /*9710*/  STL [R1+0x8b0], R20 ;  /* 0x0008b01401007387 */ /* 0x000fe20000100800 */
[----:B------:R-:W-:Y:S02]  /*9720*/  ULEA UR7, UR23, UR7, 0xb ;  /* 0x0000000717077291 */ /* 0x000fe4000f8e583f */
[----:B------:R-:W-:Y:S01]  /*9730*/  ULEA UR8, UR23, UR8, 0xb ;  /* 0x0000000817087291 */ /* 0x000fe2000f8e583f */
[----:B------:R-:W-:Y:S01]  /*9740*/  STL [R1+0x8ac], R19 ;  /* 0x0008ac1301007387 */ /* 0x000fe20000100800 */
[----:B------:R-:W-:Y:S01]  /*9750*/  UMOV UR17, 0x40000040 ;  /* 0x4000004000117882 */ /* 0x000fe20000000000 */
[----:B------:R-:W-:Y:S02]  /*9760*/  UMOV UR19, 0x40000040 ;  /* 0x4000004000137882 */ /* 0x000fe40000000000 */
[----:B------:R-:W-:Y:S01]  /*9770*/  UMOV UR16, UR7 ;  /* 0x0000000700107c82 */ /* 0x000fe20008000000 */
[----:B------:R-:W-:Y:S01]  /*9780*/  STL [R1+0x8a8], R18 ;  /* 0x0008a81201007387 */ /* 0x000fe20000100800 */
[----:B------:R-:W-:-:S03]  /*9790*/  UMOV UR18, UR8 ;  /* 0x0000000800127c82 */ /* 0x000fc60008000000 */
[----:B------:R-:W-:Y:S04]  /*97a0*/  STL [R1+0x8a4], R17 ;  /* 0x0008a41101007387 */ /* 0x000fe80000100800 */
        /* <DEDUP_REMOVED lines=14> */
[----:B-----5:R-:W-:Y:S01]  /*9890*/  STL [R1+0x868], R2 ;  /* 0x0008680201007387 */ /* 0x020fe20000100800 */
[----:B---3--:R-:W-:-:S06]  /*98a0*/  WARPGROUP.ARRIVE ;  /* 0x00000000000079c5 */ /* 0x008fcc0000000000 */
[----:B------:R-:W-:Y:S03]  /*98b0*/  QGMMA.64x256x32.F32.E5M2.E5M2 R108, gdesc[UR16], R108, UP0, gsb0 ;  /* 0x03e00000106c79f3 */ /* 0x000fe6000b80386c */
        /* <DEDUP_REMOVED lines=65> */
[----:B-1----:R-:W3:Y:S04]  /*9cd0*/  LDL.LU.64 R234, [R1+0xcb8] ;  /* 0x000cb80001ea7983 */ /* 0x002ee80000300a00 */
[----:B------:R-:W4:Y:S04]  /*9ce0*/  LDL.LU.64 R232, [R1+0xcb0] ;  /* 0x000cb00001e87983 */ /* 0x000f280000300a00 */
[----:B------:R-:W2:Y:S04]  /*9cf0*/  LDL.LU.64 R230, [R1+0xca8] ;  /* 0x000ca80001e67983 */ /* 0x000ea80000300a00 */
        /* <DEDUP_REMOVED lines=60> */
[----:B------:R-:W2:Y:S01]  /*a0c0*/  LDL.LU.64 R108, [R1+0xac0] ;  /* 0x000ac000016c7983 */ /* 0x000ea20000300a00 */
[----:B------:R-:W-:Y:S01]  /*a0d0*/  UIADD3 UR16, UR7, 0x400, URZ ;  /* 0x0000040007107890 */ /* 0x000fe2000fffe03f */
[----:B------:R-:W-:-:S02]  /*a0e0*/  UMOV UR17, 0x40000040 ;  /* 0x4000004000117882 */ /* 0x000fc40000000000 */
[----:B---3--:R-:W-:Y:S04]  /*a0f0*/  STL.64 [R1+0xab8], R234 ;  /* 0x000ab8ea01007387 */ /* 0x008fe80000100a00 */
[----:B----4-:R-:W-:Y:S04]  /*a100*/  STL.64 [R1+0xab0], R232 ;  /* 0x000ab0e801007387 */ /* 0x010fe80000100a00 */
[----:B--2---:R-:W-:Y:S04]  /*a110*/  STL.64 [R1+0xaa8], R230 ;  /* 0x000aa8e601007387 */ /* 0x004fe80000100a00 */
        /* <DEDUP_REMOVED lines=38> */
[----:B------:R-:W-:Y:S01]  /*a380*/  STL.64 [R1+0x970], R152 ;  /* 0x0009709801007387 */ /* 0x000fe20000100a00 */
[----:B------:R-:W-:-:S06]  /*a390*/  WARPGROUP.ARRIVE ;  /* 0x00000000000079c5 */ /* 0x000fcc0000000000 */
[----:B------:R-:W-:Y:S03]  /*a3a0*/  QGMMA.64x256x32.F32.E5M2.E5M2 R24, gdesc[UR16], R24, UP0, gsb0 ;  /* 0x03e00000101879f3 */ /* 0x000fe6000b803818 */
        /* <DEDUP_REMOVED lines=23> */
[----:B-1----:R-:W2:Y:S04]  /*a520*/  LDL.LU.64 R108, [R1] ;  /* 0x00000000016c7983 */ /* 0x002ea80000300a00 */
        /* <DEDUP_REMOVED lines=63> */
[----:B------:R-:W-:-:S02]  /*a920*/  UIADD3 UR16, UR7, 0x2, URZ ;  /* 0x0000000207107890 */ /* 0x000fc4000fffe03f */
[----:B------:R-:W-:Y:S01]  /*a930*/  UIADD3 UR18, UR8, 0x2, URZ ;  /* 0x0000000208127890 */ /* 0x000fe2000fffe03f */
[----:B------:R-:W-:Y:S01]  /*a940*/  UMOV UR17, 0x40000040 ;  /* 0x4000004000117882 */ /* 0x000fe20000000000 */
[----:B------:R-:W-:Y:S01]  /*a950*/  UMOV UR19, 0x40000040 ;  /* 0x4000004000137882 */ /* 0x000fe20000000000 */
[----:B--2---:R-:W-:-:S06]  /*a960*/  WARPGROUP.ARRIVE ;  /* 0x00000000000079c5 */ /* 0x004fcc0000000000 */
[----:B------:R-:W-:Y:S03]  /*a970*/  QGMMA.64x256x32.F32.E5M2.E5M2 R108, gdesc[UR16], R108, gsb0 ;  /* 0x03e00000106c79f3 */ /* 0x000fe6000800386c */
[----:B------:R-:W-:Y:S02]  /*a980*/  WARPGROUP.DEPBAR.LE gsb0, 0x0 ;  /* 0x00008000000079c5 */ /* 0x000fe40000010000 */
[----:B------:R-:W-:Y:S01]  /*a990*/  STL.64 [R1], R108 ;  /* 0x0000006c01007387 */ /* 0x000fe20000100a00 */
[----:B------:R-:W-:Y:S02]  /*a9a0*/  IMAD.MOV.U32 R2, RZ, RZ, R234 ;  /* 0x000000ffff027224 */ /* 0x000fe400078e00ea */
[----:B0-----:R-:W-:Y:S01]  /*a9b0*/  IMAD.MOV.U32 R0, RZ, RZ, R235 ;  /* 0x000000ffff007224 */ /* 0x001fe200078e00eb */
        /* <DEDUP_REMOVED lines=31> */
[----:B------:R-:W-:-:S03]  /*abb0*/  IMAD.MOV.U32 R23, RZ, RZ, R213 ;  /* 0x000000ffff177224 */ /* 0x000fc600078e00d5 */
        /* <DEDUP_REMOVED lines=40> */
[----:B------:R0:W-:Y:S04]  /*ae40*/  STL [R1+0x1a0], R212 ;  /* 0x0001a0d401007387 */ /* 0x0001e80000100800 */
[----:B------:R-:W2:Y:S04]  /*ae50*/  LDL.LU.64 R234, [R1+0xab8] ;  /* 0x000ab80001ea7983 */ /* 0x000ea80000300a00 */
[----:B------:R-:W3:Y:S04]  /*ae60*/  LDL.LU.64 R232, [R1+0xab0] ;  /* 0x000ab00001e87983 */ /* 0x000ee80000300a00 */
[----:B------:R-:W4:Y:S04]  /*ae70*/  LDL.LU.64 R230, [R1+0xaa8] ;  /* 0x000aa80001e67983 */ /* 0x000f280000300a00 */
        /* <DEDUP_REMOVED lines=8> */
[----:B0-----:R-:W4:Y:S04]  /*af00*/  LDL.LU.64 R212, [R1+0xa60] ;  /* 0x000a600001d47983 */ /* 0x001f280000300a00 */
        /* <DEDUP_REMOVED lines=51> */
[----:B------:R-:W4:Y:S01]  /*b240*/  LDL.LU.64 R108, [R1+0x8c0] ;  /* 0x0008c000016c7983 */ /* 0x000f220000300a00 */
[----:B------:R-:W-:Y:S01]  /*b250*/  UIADD3 UR16, UR7, 0x402, URZ ;  /* 0x0000040207107890 */ /* 0x000fe2000fffe03f */
[----:B------:R-:W-:-:S02]  /*b260*/  UMOV UR17, 0x40000040 ;  /* 0x4000004000117882 */ /* 0x000fc40000000000 */
[----:B--2---:R-:W-:Y:S04]  /*b270*/  STL.64 [R1+0x860], R234 ;  /* 0x000860ea01007387 */ /* 0x004fe80000100a00 */
[----:B---3--:R-:W-:Y:S04]  /*b280*/  STL.64 [R1+0x858], R232 ;  /* 0x000858e801007387 */ /* 0x008fe80000100a00 */
[----:B----4-:R-:W-:Y:S04]  /*b290*/  STL.64 [R1+0x850], R230 ;  /* 0x000850e601007387 */ /* 0x010fe80000100a00 */
        /* <DEDUP_REMOVED lines=64> */
[----:B0-----:R-:W2:Y:S04]  /*b6a0*/  LDL.LU R108, [R1] ;  /* 0x00000000016c7983 */ /* 0x001ea80000300800 */
[----:B------:R-:W2:Y:S04]  /*b6b0*/  LDL.LU R109, [R1+0x4] ;  /* 0x00000400016d7983 */ /* 0x000ea80000300800 */
        /* <DEDUP_REMOVED lines=102> */
[----:B------:R-:W2:Y:S01]  /*bd20*/  LDL.LU R212, [R1+0x1a0] ;  /* 0x0001a00001d47983 */ /* 0x000ea20000300800 */
        /* <DEDUP_REMOVED lines=22> */
[----:B------:R-:W-:Y:S01]  /*be90*/  IMAD.MOV.U32 R235, RZ, RZ, R0 ;  /* 0x000000ffffeb7224 */ /* 0x000fe200078e0000 */
[----:B------:R-:W-:Y:S01]  /*bea0*/  UIADD3 UR16, UR7, 0x4, URZ ;  /* 0x0000000407107890 */ /* 0x000fe2000fffe03f */
[----:B------:R0:W5:Y:S01]  /*beb0*/  LDL.LU R23, [R1+0x8bc] ;  /* 0x0008bc0001177983 */ /* 0x0001620000300800 */
[----:B------:R-:W-:Y:S01]  /*bec0*/  UIADD3 UR18, UR8, 0x4, URZ ;  /* 0x0000000408127890 */ /* 0x000fe2000fffe03f */
[----:B------:R-:W-:Y:S01]  /*bed0*/  UMOV UR17, 0x40000040 ;  /* 0x4000004000117882 */ /* 0x000fe20000000000 */
[----:B------:R-:W-:Y:S01]  /*bee0*/  UMOV UR19, 0x40000040 ;  /* 0x4000004000137882 */ /* 0x000fe20000000000 */
[----:B------:R0:W5:Y:S04]  /*bef0*/  LDL.LU R22, [R1+0x8b8] ;  /* 0x0008b80001167983 */ /* 0x0001680000300800 */
        /* <DEDUP_REMOVED lines=19> */
[----:B------:R0:W5:Y:S01]  /*c030*/  LDL.LU R2, [R1+0x868] ;  /* 0x0008680001027983 */ /* 0x0001620000300800 */
[----:B--2---:R-:W-:-:S06]  /*c040*/  WARPGROUP.ARRIVE ;  /* 0x00000000000079c5 */ /* 0x004fcc0000000000 */
        /* <DEDUP_REMOVED lines=66> */
[----:B-1----:R-:W2:Y:S04]  /*c470*/  LDL.LU.64 R234, [R1+0x860] ;  /* 0x0008600001ea7983 */ /* 0x002ea80000300a00 */
        /* <DEDUP_REMOVED lines=268> */
[----:B-1----:R0:W5:Y:S04]  /*d540*/  LDL.LU.64 R234, [R1+0x660] ;  /* 0x0006600001ea7983 */ /* 0x0021680000300a00 */
[----:B------:R0:W5:Y:S04]  /*d550*/  LDL.LU.64 R232, [R1+0x658] ;  /* 0x0006580001e87983 */ /* 0x0001680000300a00 */
        /* <DEDUP_REMOVED lines=63> */
[----:B------:R-:W-:Y:S01]  /*d950*/  UMOV UR17, 0x40000040 ;  /* 0x4000004000117882 */ /* 0x000fe20000000000 */
[----:B------:R-:W-:-:S04]  /*d960*/  UIADD3 UR6, UR6, 0x4, URZ ;  /* 0x0000000406067890 */ /* 0x000fc8000fffe03f */
[----:B------:R-:W-:-:S04]  /*d970*/  UISETP.NE.AND UP0, UPT, UR6, UR27, UPT ;  /* 0x0000001b0600728c */ /* 0x000fc8000bf05270 */
[----:B------:R-:W-:-:S06]  /*d980*/  USEL UR7, URZ, 0x1, UP0 ;  /* 0x000000013f077887 */ /* 0x000fcc0008000000 */
[----:B------:R-:W-:Y:S01]  /*d990*/  ISETP.NE.AND P0, PT, RZ, UR7, PT ;  /* 0x00000007ff007c0c */ /* 0x000fe2000bf05270 */
[----:B--2---:R-:W-:-:S06]  /*d9a0*/  WARPGROUP.ARRIVE ;  /* 0x00000000000079c5 */ /* 0x004fcc0000000000 */
[----:B------:R-:W-:Y:S03]  /*d9b0*/  QGMMA.64x256x32.F32.E5M2.E5M2 R24, gdesc[UR16], R24, gsb0 ;  /* 0x03e00000101879f3 */ /* 0x000fe60008003818 */
[----:B------:R-:W-:-:S03]  /*d9c0*/  WARPGROUP.DEPBAR.LE gsb0, 0x0 ;  /* 0x00008000000079c5 */ /* 0x000fc60000010000 */
[----:B0-----:R-:W-:Y:S05]  /*d9d0*/  @!P0 BRA `(.L_x_24) ;  /* 0x0000003800fc8947 */ /* 0x001fea0003800000 */
[----:B-----5:R0:W-:Y:S04]  /*d9e0*/  STL [R1+0x690], R225 ;  /* 0x000690e101007387 */ /* 0x0201e80000100800 */
[----:B------:R1:W-:Y:S01]  /*d9f0*/  STL [R1+0x68c], R226 ;  /* 0x00068ce201007387 */ /* 0x0003e20000100800 */
[----:B0-----:R-:W-:-:S03]  /*da00*/  IMAD.MOV.U32 R225, RZ, RZ, R0 ;  /* 0x000000ffffe17224 */ /* 0x001fc600078e0000 */
[----:B-1----:R-:W2:Y:S04]  /*da10*/  LDL R226, [R1+0x4] ;  /* 0x0000040001e27983 */ /* 0x002ea80000100800 */
[----:B------:R0:W-:Y:S04]  /*da20*/  STL [R1+0x688], R227 ;  /* 0x000688e301007387 */ /* 0x0001e80000100800 */
[----:B0-----:R-:W3:Y:S04]  /*da30*/  LDL R227, [R1+0x8] ;  /* 0x0000080001e37983 */ /* 0x001ee80000100800 */
[----:B------:R0:W-:Y:S04]  /*da40*/  STL [R1+0x684], R228 ;  /* 0x000684e401007387 */ /* 0x0001e80000100800 */
[----:B0-----:R-:W4:Y:S04]  /*da50*/  LDL R228, [R1+0xc] ;  /* 0x00000c0001e47983 */ /* 0x001f280000100800 */
        /* <DEDUP_REMOVED lines=211> */
[----:B0-----:R-:W4:Y:S04]  /*e790*/  LDL.LU R122, [R1+0x200] ;  /* 0x00020000017a7983 */ /* 0x001f280000300800 */
        /* <DEDUP_REMOVED lines=10> */
[----:B------:R-:W4:Y:S04]  /*e840*/  LDL.LU R0, [R1+0x22c] ;  /* 0x00022c0001007983 */ /* 0x000f280000300800 */
        /* <DEDUP_REMOVED lines=37> */
[----:B0-----:R-:W4:Y:S04]  /*eaa0*/  LDL.LU R146, [R1+0x210] ;  /* 0x0002100001927983 */ /* 0x001f280000300800 */
[----:B------:R0:W-:Y:S01]  /*eab0*/  STL [R1+0x478], R147 ;  /* 0x0004789301007387 */ /* 0x0001e20000100800 */
[----:B------:R-:W-:-:S03]  /*eac0*/  FADD R2, R225, R2 ;  /* 0x00000002e1027221 */ /* 0x000fc60000000000 */
[----:B0-----:R-:W4:Y:S04]  /*ead0*/  LDL R147, [R1+0x1f8] ;  /* 0x0001f80001937983 */ /* 0x001f280000100800 */
[----:B------:R0:W-:Y:S01]  /*eae0*/  STL [R1+0x474], R148 ;  /* 0x0004749401007387 */ /* 0x0001e20000100800 */
[----:B--2---:R-:W-:-:S01]  /*eaf0*/  FADD R3, R226, R3 ;  /* 0x00000003e2037221 */ /* 0x004fc20000000000 */
[----:B---3--:R-:W-:Y:S02]  /*eb00*/  FADD R4, R227, R4 ;  /* 0x00000004e3047221 */ /* 0x008fe40000000000 */
[----:B0-----:R-:W2:Y:S04]  /*eb10*/  LDL R148, [R1+0x1c0] ;  /* 0x0001c00001947983 */ /* 0x001ea80000100800 */
[----:B------:R0:W-:Y:S01]  /*eb20*/  STL [R1+0x470], R149 ;  /* 0x0004709501007387 */ /* 0x0001e20000100800 */
[----:B----4-:R-:W-:-:S01]  /*eb30*/  FADD R5, R228, R5 ;  /* 0x00000005e4057221 */ /* 0x010fc20000000000 */
[----:B------:R-:W-:-:S02]  /*eb40*/  FADD R6, R229, R6 ;  /* 0x00000006e5067221 */ /* 0x000fc40000000000 */
[----:B0-----:R-:W3:Y:S04]  /*eb50*/  LDL R149, [R1+0x1f4] ;  /* 0x0001f40001957983 */ /* 0x001ee80000100800 */
[----:B------:R0:W-:Y:S01]  /*eb60*/  STL [R1+0x46c], R150 ;  /* 0x00046c9601007387 */ /* 0x0001e20000100800 */
[----:B------:R-:W-:-:S01]  /*eb70*/  FADD R7, R230, R7 ;  /* 0x00000007e6077221 */ /* 0x000fc20000000000 */
[----:B------:R-:W-:Y:S02]  /*eb80*/  FADD R8, R231, R8 ;  /* 0x00000008e7087221 */ /* 0x000fe40000000000 */
[----:B0-----:R-:W4:Y:S04]  /*eb90*/  LDL.LU R150, [R1+0x20c] ;  /* 0x00020c0001967983 */ /* 0x001f280000300800 */
[----:B------:R0:W-:Y:S01]  /*eba0*/  STL [R1+0x468], R151 ;  /* 0x0004689701007387 */ /* 0x0001e20000100800 */
[----:B------:R-:W-:-:S01]  /*ebb0*/  FADD R9, R232, R9 ;  /* 0x00000009e8097221 */ /* 0x000fc20000000000 */
[----:B------:R-:W-:-:S02]  /*ebc0*/  FADD R10, R233, R10 ;  /* 0x0000000ae90a7221 */ /* 0x000fc40000000000 */
[----:B0-----:R-:W3:Y:S04]  /*ebd0*/  LDL R151, [R1+0x1f0] ;  /* 0x0001f00001977983 */ /* 0x001ee80000100800 */
[----:B------:R-:W2:Y:S04]  /*ebe0*/  LDL.LU R225, [R1+0x690] ;  /* 0x0006900001e17983 */ /* 0x000ea80000300800 */
[----:B------:R-:W4:Y:S04]  /*ebf0*/  LDL.LU R226, [R1+0x68c] ;  /* 0x00068c0001e27983 */ /* 0x000f280000300800 */
[----:B------:R-:W3:Y:S04]  /*ec00*/  LDL.LU R227, [R1+0x688] ;  /* 0x0006880001e37983 */ /* 0x000ee80000300800 */
[----:B------:R-:W3:Y:S04]  /*ec10*/  LDL.LU R228, [R1+0x684] ;  /* 0x0006840001e47983 */ /* 0x000ee80000300800 */
[----:B------:R-:W3:Y:S01]  /*ec20*/  LDL.LU R229, [R1+0x680] ;  /* 0x0006800001e57983 */ /* 0x000ee20000300800 */
[----:B------:R-:W-:-:S03]  /*ec30*/  FADD R11, R234, R11 ;  /* 0x0000000bea0b7221 */ /* 0x000fc60000000000 */
[----:B------:R-:W3:Y:S01]  /*ec40*/  LDL.LU R230, [R1+0x67c] ;  /* 0x00067c0001e67983 */ /* 0x000ee20000300800 */
[----:B------:R-:W-:-:S03]  /*ec50*/  FADD R12, R235, R12 ;  /* 0x0000000ceb0c7221 */ /* 0x000fc60000000000 */
[----:B------:R-:W3:Y:S04]  /*ec60*/  LDL.LU R231, [R1+0x678] ;  /* 0x0006780001e77983 */ /* 0x000ee80000300800 */
[----:B------:R-:W3:Y:S04]  /*ec70*/  LDL.LU R232, [R1+0x674] ;  /* 0x0006740001e87983 */ /* 0x000ee80000300800 */
[----:B------:R-:W3:Y:S04]  /*ec80*/  LDL.LU R233, [R1+0x670] ;  /* 0x0006700001e97983 */ /* 0x000ee80000300800 */
[----:B------:R-:W3:Y:S04]  /*ec90*/  LDL.LU R234, [R1+0x66c] ;  /* 0x00066c0001ea7983 */ /* 0x000ee80000300800 */
[----:B------:R-:W3:Y:S01]  /*eca0*/  LDL.LU R235, [R1+0x668] ;  /* 0x0006680001eb7983 */ /* 0x000ee20000300800 */
[----:B------:R-:W-:-:S01]  /*ecb0*/  FADD R13, R24, R13 ;  /* 0x0000000d180d7221 */ /* 0x000fc20000000000 */
[----:B------:R-:W-:Y:S01]  /*ecc0*/  FADD R14, R25, R14 ;  /* 0x0000000e190e7221 */ /* 0x000fe20000000000 */
[----:B------:R-:W-:-:S01]  /*ecd0*/  FADD R15, R26, R15 ;  /* 0x0000000f1a0f7221 */ /* 0x000fc20000000000 */
[----:B------:R-:W3:Y:S01]  /*ece0*/  LDL.LU R24, [R1+0x664] ;  /* 0x0006640001187983 */ /* 0x000ee20000300800 */
[----:B------:R-:W-:-:S01]  /*ecf0*/  FADD R16, R27, R16 ;  /* 0x000000101b107221 */ /* 0x000fc20000000000 */
[----:B------:R-:W-:-:S02]  /*ed00*/  FADD R17, R28, R17 ;  /* 0x000000111c117221 */ /* 0x000fc40000000000 */
[----:B------:R-:W3:Y:S01]  /*ed10*/  LDL.LU R25, [R1+0x660] ;  /* 0x0006600001197983 */ /* 0x000ee20000300800 */
[----:B------:R-:W-:-:S03]  /*ed20*/  FADD R18, R29, R18 ;  /* 0x000000121d127221 */ /* 0x000fc60000000000 */
        /* <DEDUP_REMOVED lines=157> */
[----:B--2---:R-:W-:-:S03]  /*f700*/  FADD R225, R108, R225 ;  /* 0x000000e16ce17221 */ /* 0x004fc60000000000 */
[----:B------:R-:W2:Y:S01]  /*f710*/  LDL.LU R105, [R1+0x520] ;  /* 0x0005200001697983 */ /* 0x000ea20000300800 */
[----:B----4-:R-:W-:-:S03]  /*f720*/  FADD R226, R109, R226 ;  /* 0x000000e26de27221 */ /* 0x010fc60000000000 */
[----:B------:R-:W4:Y:S01]  /*f730*/  LDL.LU R106, [R1+0x51c] ;  /* 0x00051c00016a7983 */ /* 0x000f220000300800 */
[----:B---3--:R-:W-:-:S03]  /*f740*/  FADD R227, R110, R227 ;  /* 0x000000e36ee37221 */ /* 0x008fc60000000000 */
        /* <DEDUP_REMOVED lines=15> */
[----:B------:R-:W-:-:S01]  /*f840*/  FADD R235, R118, R235 ;  /* 0x000000eb76eb7221 */ /* 0x000fc20000000000 */
[----:B------:R-:W-:Y:S02]  /*f850*/  FADD R122, R121, R122 ;  /* 0x0000007a797a7221 */ /* 0x000fe40000000000 */
[----:B------:R-:W3:Y:S01]  /*f860*/  LDL.LU R115, [R1+0x4f8] ;  /* 0x0004f80001737983 */ /* 0x000ee20000300800 */
[----:B------:R-:W-:-:S03]  /*f870*/  FADD R236, R119, R236 ;  /* 0x000000ec77ec7221 */ /* 0x000fc60000000000 */
[----:B------:R-:W3:Y:S01]  /*f880*/  LDL.LU R116, [R1+0x4f4] ;  /* 0x0004f40001747983 */ /* 0x000ee20000300800 */
[----:B------:R-:W-:-:S03]  /*f890*/  FADD R237, R120, R237 ;  /* 0x000000ed78ed7221 */ /* 0x000fc60000000000 */
[----:B------:R-:W3:Y:S01]  /*f8a0*/  LDL.LU R117, [R1+0x4f0] ;  /* 0x0004f00001757983 */ /* 0x000ee20000300800 */
[----:B------:R-:W-:-:S03]  /*f8b0*/  FADD R124, R123, R124 ;  /* 0x0000007c7b7c7221 */ /* 0x000fc60000000000 */
[----:B------:R-:W3:Y:S04]  /*f8c0*/  LDL.LU R118, [R1+0x4ec] ;  /* 0x0004ec0001767983 */ /* 0x000ee80000300800 */
[----:B------:R-:W3:Y:S01]  /*f8d0*/  LDL.LU R119, [R1+0x4e8] ;  /* 0x0004e80001777983 */ /* 0x000ee20000300800 */
[----:B------:R-:W-:-:S03]  /*f8e0*/  FADD R126, R125, R126 ;  /* 0x0000007e7d7e7221 */ /* 0x000fc60000000000 */
[----:B------:R-:W3:Y:S04]  /*f8f0*/  LDL.LU R120, [R1+0x4e4] ;  /* 0x0004e40001787983 */ /* 0x000ee80000300800 */
[----:B------:R-:W3:Y:S04]  /*f900*/  LDL.LU R121, [R1+0x4e0] ;  /* 0x0004e00001797983 */ /* 0x000ee80000300800 */
[----:B------:R0:W-:Y:S01]  /*f910*/  STL [R1+0x200], R122 ;  /* 0x0002007a01007387 */ /* 0x0001e20000100800 */
[----:B------:R-:W-:-:S01]  /*f920*/  FADD R150, R127, R150 ;  /* 0x000000967f967221 */ /* 0x000fc20000000000 */
[----:B------:R-:W-:Y:S01]  /*f930*/  FADD R146, R148, R146 ;  /* 0x0000009294927221 */ /* 0x000fe20000000000 */
[----:B------:R-:W-:-:S01]  /*f940*/  FADD R143, R144, R143 ;  /* 0x0000008f908f7221 */ /* 0x000fc20000000000 */
[----:B------:R-:W-:Y:S01]  /*f950*/  FADD R141, R142, R141 ;  /* 0x0000008d8e8d7221 */ /* 0x000fe20000000000 */
[----:B0-----:R-:W3:Y:S04]  /*f960*/  LDL.LU R122, [R1+0x4dc] ;  /* 0x0004dc00017a7983 */ /* 0x001ee80000300800 */
[----:B------:R-:W3:Y:S04]  /*f970*/  LDL.LU R123, [R1+0x4d8] ;  /* 0x0004d800017b7983 */ /* 0x000ee80000300800 */
[----:B------:R0:W-:Y:S01]  /*f980*/  STL [R1+0x204], R124 ;  /* 0x0002047c01007387 */ /* 0x0001e20000100800 */
[----:B------:R-:W-:-:S01]  /*f990*/  FADD R139, R140, R139 ;  /* 0x0000008b8c8b7221 */ /* 0x000fc20000000000 */
[----:B------:R-:W-:Y:S01]  /*f9a0*/  FADD R137, R138, R137 ;  /* 0x000000898a897221 */ /* 0x000fe20000000000 */
[----:B------:R-:W-:-:S01]  /*f9b0*/  FADD R135, R136, R135 ;  /* 0x0000008788877221 */ /* 0x000fc20000000000 */
[----:B0-----:R-:W3:Y:S04]  /*f9c0*/  LDL.LU R124, [R1+0x4d4] ;  /* 0x0004d400017c7983 */ /* 0x001ee80000300800 */
[----:B------:R-:W3:Y:S04]  /*f9d0*/  LDL.LU R125, [R1+0x4d0] ;  /* 0x0004d000017d7983 */ /* 0x000ee80000300800 */
[----:B------:R0:W-:Y:S01]  /*f9e0*/  STL [R1+0x208], R126 ;  /* 0x0002087e01007387 */ /* 0x0001e20000100800 */
[----:B------:R-:W-:-:S01]  /*f9f0*/  FADD R131, R133, R131 ;  /* 0x0000008385837221 */ /* 0x000fc20000000000 */
[----:B------:R-:W-:-:S02]  /*fa00*/  FADD R0, R129, R0 ;  /* 0x0000000081007221 */ /* 0x000fc40000000000 */
[----:B0-----:R-:W3:Y:S04]  /*fa10*/  LDL.LU R126, [R1+0x4cc] ;  /* 0x0004cc00017e7983 */ /* 0x001ee80000300800 */
[----:B------:R-:W3:Y:S04]  /*fa20*/  LDL.LU R127, [R1+0x4c8] ;  /* 0x0004c800017f7983 */ /* 0x000ee80000300800 */
[----:B------:R-:W-:Y:S04]  /*fa30*/  STL [R1+0x20c], R150 ;  /* 0x00020c9601007387 */ /* 0x000fe80000100800 */
[----:B------:R-:W-:Y:S04]  /*fa40*/  STL [R1+0x210], R146 ;  /* 0x0002109201007387 */ /* 0x000fe80000100800 */
[----:B------:R-:W-:Y:S04]  /*fa50*/  STL [R1+0x214], R143 ;  /* 0x0002148f01007387 */ /* 0x000fe80000100800 */
[----:B------:R-:W-:Y:S04]  /*fa60*/  STL [R1+0x218], R141 ;  /* 0x0002188d01007387 */ /* 0x000fe80000100800 */
[----:B------:R-:W-:Y:S04]  /*fa70*/  STL [R1+0x21c], R139 ;  /* 0x00021c8b01007387 */ /* 0x000fe80000100800 */
[----:B------:R-:W-:Y:S04]  /*fa80*/  STL [R1+0x220], R137 ;  /* 0x0002208901007387 */ /* 0x000fe80000100800 */
[----:B------:R-:W2:Y:S04]  /*fa90*/  LDL.LU R129, [R1+0x230] ;  /* 0x0002300001817983 */ /* 0x000ea80000300800 */
[----:B------:R-:W-:Y:S04]  /*faa0*/  STL [R1+0x224], R135 ;  /* 0x0002248701007387 */ /* 0x000fe80000100800 */
[----:B------:R0:W-:Y:S04]  /*fab0*/  STL [R1+0x228], R131 ;  /* 0x0002288301007387 */ /* 0x0001e80000100800 */
[----:B0-----:R-:W4:Y:S04]  /*fac0*/  LDL.LU R131, [R1+0x234] ;  /* 0x0002340001837983 */ /* 0x001f280000300800 */
[----:B------:R-:W3:Y:S04]  /*fad0*/  LDL.LU R133, [R1+0x238] ;  /* 0x0002380001857983 */ /* 0x000ee80000300800 */
[----:B------:R0:W-:Y:S04]  /*fae0*/  STL [R1+0x22c], R0 ;  /* 0x00022c0001007387 */ /* 0x0001e80000100800 */
        /* <DEDUP_REMOVED lines=13> */
[----:B0-----:R-:W3:Y:S01]  /*fbc0*/  LDL.LU R0, [R1+0x270] ;  /* 0x0002700001007983 */ /* 0x001ee20000300800 */
[----:B--2---:R-:W-:-:S03]  /*fbd0*/  FADD R129, R128, R129 ;  /* 0x0000008180817221 */ /* 0x004fc60000000000 */
[----:B------:R-:W2:Y:S04]  /*fbe0*/  LDL.LU R128, [R1+0x4c4] ;  /* 0x0004c40001807983 */ /* 0x000ea80000300800 */
[----:B------:R0:W-:Y:S04]  /*fbf0*/  STL [R1+0x230], R129 ;  /* 0x0002308101007387 */ /* 0x0001e80000100800 */
[----:B0-----:R-:W2:Y:S01]  /*fc00*/  LDL.LU R129, [R1+0x4c0] ;  /* 0x0004c00001817983 */ /* 0x001ea20000300800 */
[----:B----4-:R-:W-:-:S03]  /*fc10*/  FADD R131, R130, R131 ;  /* 0x0000008382837221 */ /* 0x010fc60000000000 */
[----:B------:R-:W4:Y:S01]  /*fc20*/  LDL.LU R130, [R1+0x4bc] ;  /* 0x0004bc0001827983 */ /* 0x000f220000300800 */
[----:B---3--:R-:W-:-:S03]  /*fc30*/  FADD R133, R132, R133 ;  /* 0x0000008584857221 */ /* 0x008fc60000000000 */
[----:B------:R0:W-:Y:S01]  /*fc40*/  STL [R1+0x234], R131 ;  /* 0x0002348301007387 */ /* 0x0001e20000100800 */
[----:B------:R-:W-:-:S03]  /*fc50*/  FADD R135, R134, R135 ;  /* 0x0000008786877221 */ /* 0x000fc60000000000 */
[----:B0-----:R-:W3:Y:S01]  /*fc60*/  LDL.LU R131, [R1+0x4b8] ;  /* 0x0004b80001837983 */ /* 0x001ee20000300800 */
[----:B------:R-:W-:-:S03]  /*fc70*/  FADD R150, R151, R150 ;  /* 0x0000009697967221 */ /* 0x000fc60000000000 */
[----:B------:R-:W3:Y:S01]  /*fc80*/  LDL.LU R132, [R1+0x4b4] ;  /* 0x0004b40001847983 */ /* 0x000ee20000300800 */
[----:B------:R-:W-:-:S03]  /*fc90*/  FADD R148, R149, R148 ;  /* 0x0000009495947221 */ /* 0x000fc60000000000 */
[----:B------:R0:W-:Y:S01]  /*fca0*/  STL [R1+0x238], R133 ;  /* 0x0002388501007387 */ /* 0x0001e20000100800 */
[----:B------:R-:W-:-:S01]  /*fcb0*/  FADD R146, R147, R146 ;  /* 0x0000009293927221 */ /* 0x000fc20000000000 */
[----:B------:R-:W-:Y:S02]  /*fcc0*/  FADD R144, R145, R144 ;  /* 0x0000009091907221 */ /* 0x000fe40000000000 */
[----:B0-----:R-:W3:Y:S01]  /*fcd0*/  LDL.LU R133, [R1+0x4b0] ;  /* 0x0004b00001857983 */ /* 0x001ee20000300800 */
[----:B------:R-:W-:-:S03]  /*fce0*/  FADD R143, R24, R143 ;  /* 0x0000008f188f7221 */ /* 0x000fc60000000000 */
[----:B------:R-:W3:Y:S01]  /*fcf0*/  LDL.LU R134, [R1+0x4ac] ;  /* 0x0004ac0001867983 */ /* 0x000ee20000300800 */
[----:B------:R-:W-:-:S03]  /*fd00*/  FADD R142, R25, R142 ;  /* 0x0000008e198e7221 */ /* 0x000fc60000000000 */
[----:B------:R0:W-:Y:S01]  /*fd10*/  STL [R1+0x23c], R135 ;  /* 0x00023c8701007387 */ /* 0x0001e20000100800 */
[----:B------:R-:W-:-:S01]  /*fd20*/  FADD R141, R26, R141 ;  /* 0x0000008d1a8d7221 */ /* 0x000fc20000000000 */
[----:B------:R-:W-:Y:S01]  /*fd30*/  FADD R140, R27, R140 ;  /* 0x0000008c1b8c7221 */ /* 0x000fe20000000000 */
[----:B------:R-:W-:-:S01]  /*fd40*/  FADD R139, R28, R139 ;  /* 0x0000008b1c8b7221 */ /* 0x000fc20000000000 */
[----:B0-----:R-:W3:Y:S01]  /*fd50*/  LDL.LU R135, [R1+0x4a8] ;  /* 0x0004a80001877983 */ /* 0x001ee20000300800 */
[----:B------:R-:W-:-:S03]  /*fd60*/  FADD R138, R29, R138 ;  /* 0x0000008a1d8a7221 */ /* 0x000fc60000000000 */
[----:B------:R0:W-:Y:S01]  /*fd70*/  STL [R1+0x240], R150 ;  /* 0x0002409601007387 */ /* 0x0001e20000100800 */
[----:B------:R-:W-:-:S03]  /*fd80*/  FADD R137, R30, R137 ;  /* 0x000000891e897221 */ /* 0x000fc60000000000 */
[----:B------:R1:W-:Y:S01]  /*fd90*/  STL [R1+0x244], R148 ;  /* 0x0002449401007387 */ /* 0x0003e20000100800 */
[----:B------:R-:W-:-:S03]  /*fda0*/  FADD R136, R31, R136 ;  /* 0x000000881f887221 */ /* 0x000fc60000000000 */
[----:B------:R1:W-:Y:S01]  /*fdb0*/  STL [R1+0x248], R146 ;  /* 0x0002489201007387 */ /* 0x0003e20000100800 */
[----:B------:R-:W-:-:S03]  /*fdc0*/  FADD R0, R32, R0 ;  /* 0x0000000020007221 */ /* 0x000fc60000000000 */
[----:B------:R1:W-:Y:S04]  /*fdd0*/  STL [R1+0x24c], R144 ;  /* 0x00024c9001007387 */ /* 0x0003e80000100800 */
[----:B------:R1:W-:Y:S04]  /*fde0*/  STL [R1+0x250], R143 ;  /* 0x0002508f01007387 */ /* 0x0003e80000100800 */
[----:B------:R1:W-:Y:S04]  /*fdf0*/  STL [R1+0x254], R142 ;  /* 0x0002548e01007387 */ /* 0x0003e80000100800 */
[----:B------:R1:W-:Y:S04]  /*fe00*/  STL [R1+0x258], R141 ;  /* 0x0002588d01007387 */ /* 0x0003e80000100800 */
[----:B------:R1:W-:Y:S04]  /*fe10*/  STL [R1+0x25c], R140 ;  /* 0x00025c8c01007387 */ /* 0x0003e80000100800 */
[----:B------:R1:W-:Y:S04]  /*fe20*/  STL [R1+0x260], R139 ;  /* 0x0002608b01007387 */ /* 0x0003e80000100800 */
[----:B------:R1:W-:Y:S04]  /*fe30*/  STL [R1+0x264], R138 ;  /* 0x0002648a01007387 */ /* 0x0003e80000100800 */
[----:B------:R-:W2:Y:S04]  /*fe40*/  LDL.LU R151, [R1+0x274] ;  /* 0x0002740001977983 */ /* 0x000ea80000300800 */
[----:B------:R1:W-:Y:S04]  /*fe50*/  STL [R1+0x268], R137 ;  /* 0x0002688901007387 */ /* 0x0003e80000100800 */
[----:B0-----:R-:W4:Y:S04]  /*fe60*/  LDL.LU R150, [R1+0x278] ;  /* 0x0002780001967983 */ /* 0x001f280000300800 */
[----:B------:R0:W-:Y:S04]  /*fe70*/  STL [R1+0x26c], R136 ;  /* 0x00026c8801007387 */ /* 0x0001e80000100800 */
[----:B------:R-:W3:Y:S04]  /*fe80*/  LDL.LU R149, [R1+0x27c] ;  /* 0x00027c0001957983 */ /* 0x000ee80000300800 */
[----:B------:R0:W-:Y:S04]  /*fe90*/  STL [R1+0x270], R0 ;  /* 0x0002700001007387 */ /* 0x0001e80000100800 */
[----:B-1----:R-:W3:Y:S04]  /*fea0*/  LDL.LU R148, [R1+0x280] ;  /* 0x0002800001947983 */ /* 0x002ee80000300800 */
        /* <DEDUP_REMOVED lines=11> */
[----:B0-----:R-:W3:Y:S04]  /*ff60*/  LDL.LU R136, [R1+0x2b0] ;  /* 0x0002b00001887983 */ /* 0x001ee80000300800 */
[----:B------:R-:W3:Y:S01]  /*ff70*/  LDL.LU R0, [R1+0x2b4] ;  /* 0x0002b40001007983 */ /* 0x000ee20000300800 */
[----:B--2---:R-:W-:-:S05]  /*ff80*/  FADD R151, R33, R151 ;  /* 0x0000009721977221 */ /* 0x004fca0000000000 */
[----:B------:R0:W-:Y:S01]  /*ff90*/  STL [R1+0x274], R151 ;  /* 0x0002749701007387 */ /* 0x0001e20000100800 */
[----:B----4-:R-:W-:-:S05]  /*ffa0*/  FADD R150, R34, R150 ;  /* 0x0000009622967221 */ /* 0x010fca0000000000 */
[----:B------:R1:W-:Y:S01]  /*ffb0*/  STL [R1+0x278], R150 ;  /* 0x0002789601007387 */ /* 0x0003e20000100800 */
[----:B---3--:R-:W-:-:S05]  /*ffc0*/  FADD R149, R35, R149 ;  /* 0x0000009523957221 */ /* 0x008fca0000000000 */
[----:B------:R2:W-:Y:S01]  /*ffd0*/  STL [R1+0x27c], R149 ;  /* 0x00027c9501007387 */ /* 0x0005e20000100800 */
[----:B------:R-:W-:-:S01]  /*ffe0*/  FADD R148, R36, R148 ;  /* 0x0000009424947221 */ /* 0x000fc20000000000 */
[----:B------:R-:W-:-:S04]  /*fff0*/  FADD R147, R37, R147 ;  /* 0x0000009325937221 */ /* 0x000fc80000000000 */
[----:B------:R3:W-:Y:S01]  /*10000*/  STL [R1+0x280], R148 ;  /* 0x0002809401007387 */ /* 0x0007e20000100800 */
[----:B------:R-:W-:-:S03]  /*10010*/  FADD R146, R38, R146 ;  /* 0x0000009226927221 */ /* 0x000fc60000000000 */
        /* <DEDUP_REMOVED lines=20> */
[----:B0-----:R-:W4:Y:S01]  /*10160*/  LDL.LU R151, [R1+0x2b8] ;  /* 0x0002b80001977983 */ /* 0x001f220000300800 */
[----:B------:R-:W-:-:S03]  /*10170*/  FADD R0, R49, R0 ;  /* 0x0000000031007221 */ /* 0x000fc60000000000 */
[----:B------:R0:W-:Y:S04]  /*10180*/  STL [R1+0x2ac], R137 ;  /* 0x0002ac8901007387 */ /* 0x0001e80000100800 */
[----:B-1----:R-:W4:Y:S04]  /*10190*/  LDL.LU R150, [R1+0x2bc] ;  /* 0x0002bc0001967983 */ /* 0x002f280000300800 */
[----:B------:R1:W-:Y:S04]  /*101a0*/  STL [R1+0x2b0], R136 ;  /* 0x0002b08801007387 */ /* 0x0003e80000100800 */
[----:B--2---:R-:W2:Y:S04]  /*101b0*/  LDL.LU R149, [R1+0x2c0] ;  /* 0x0002c00001957983 */ /* 0x004ea80000300800 */
[----:B------:R1:W-:Y:S04]  /*101c0*/  STL [R1+0x2b4], R0 ;  /* 0x0002b40001007387 */ /* 0x0003e80000100800 */
[----:B---3--:R-:W3:Y:S04]  /*101d0*/  LDL.LU R148, [R1+0x2c4] ;  /* 0x0002c40001947983 */ /* 0x008ee80000300800 */
[----:B----4-:R-:W4:Y:S04]  /*101e0*/  LDL.LU R147, [R1+0x2c8] ;  /* 0x0002c80001937983 */ /* 0x010f280000300800 */
[----:B------:R-:W4:Y:S04]  /*101f0*/  LDL.LU R146, [R1+0x2cc] ;  /* 0x0002cc0001927983 */ /* 0x000f280000300800 */
        /* <DEDUP_REMOVED lines=8> */
[----:B0-----:R-:W4:Y:S04]  /*10280*/  LDL.LU R137, [R1+0x2f0] ;  /* 0x0002f00001897983 */ /* 0x001f280000300800 */
[----:B-1----:R-:W4:Y:S04]  /*10290*/  LDL.LU R136, [R1+0x2f4] ;  /* 0x0002f40001887983 */ /* 0x002f280000300800 */
[----:B------:R-:W4:Y:S01]  /*102a0*/  LDL.LU R0, [R1+0x2f8] ;  /* 0x0002f80001007983 */ /* 0x000f220000300800 */
[----:B------:R-:W-:-:S01]  /*102b0*/  FADD R151, R50, R151 ;  /* 0x0000009732977221 */ /* 0x000fc20000000000 */
[----:B------:R-:W-:-:S04]  /*102c0*/  FADD R150, R51, R150 ;  /* 0x0000009633967221 */ /* 0x000fc80000000000 */
[----:B------:R0:W-:Y:S01]  /*102d0*/  STL [R1+0x2b8], R151 ;  /* 0x0002b89701007387 */ /* 0x0001e20000100800 */
[----:B--2---:R-:W-:-:S03]  /*102e0*/  FADD R149, R52, R149 ;  /* 0x0000009534957221 */ /* 0x004fc60000000000 */
[----:B------:R1:W-:Y:S01]  /*102f0*/  STL [R1+0x2bc], R150 ;  /* 0x0002bc9601007387 */ /* 0x0003e20000100800 */
[----:B---3--:R-:W-:-:S03]  /*10300*/  FADD R148, R53, R148 ;  /* 0x0000009435947221 */ /* 0x008fc60000000000 */
[----:B------:R2:W-:Y:S01]  /*10310*/  STL [R1+0x2c0], R149 ;  /* 0x0002c09501007387 */ /* 0x0005e20000100800 */
[----:B----4-:R-:W-:-:S03]  /*10320*/  FADD R147, R54, R147 ;  /* 0x0000009336937221 */ /* 0x010fc60000000000 */
        /* <DEDUP_REMOVED lines=198> */
[----:B------:R-:W-:Y:S01]  /*10f90*/  STL [R1+0x3c8], R151 ;  /* 0x0003c89701007387 */ /* 0x000fe20000100800 */
[----:B--2---:R-:W-:-:S03]  /*10fa0*/  FADD R149, R120, R149 ;  /* 0x0000009578957221 */ /* 0x004fc60000000000 */
[----:B------:R-:W-:Y:S01]  /*10fb0*/  STL [R1+0x3cc], R150 ;  /* 0x0003cc9601007387 */ /* 0x000fe20000100800 */
[----:B---3--:R-:W-:-:S03]  /*10fc0*/  FADD R148, R121, R148 ;  /* 0x0000009479947221 */ /* 0x008fc60000000000 */
[----:B------:R-:W-:Y:S01]  /*10fd0*/  STL [R1+0x3d0], R149 ;  /* 0x0003d09501007387 */ /* 0x000fe20000100800 */
[----:B----4-:R-:W-:-:S03]  /*10fe0*/  FADD R147, R122, R147 ;  /* 0x000000937a937221 */ /* 0x010fc60000000000 */
[----:B------:R-:W-:Y:S01]  /*10ff0*/  STL [R1+0x3d4], R148 ;  /* 0x0003d49401007387 */ /* 0x000fe20000100800 */
[----:B------:R-:W-:-:S03]  /*11000*/  FADD R146, R123, R146 ;  /* 0x000000927b927221 */ /* 0x000fc60000000000 */
        /* <DEDUP_REMOVED lines=17> */
[----:B------:R-:W-:-:S01]  /*11120*/  FADD R137, R132, R137 ;  /* 0x0000008984897221 */ /* 0x000fc20000000000 */
[----:B------:R-:W-:Y:S02]  /*11130*/  FADD R136, R133, R136 ;  /* 0x0000008885887221 */ /* 0x000fe40000000000 */
[----:B------:R-:W-:Y:S04]  /*11140*/  STL [R1+0x3fc], R138 ;  /* 0x0003fc8a01007387 */ /* 0x000fe80000100800 */
[----:B------:R0:W-:Y:S04]  /*11150*/  STL [R1+0x404], R136 ;  /* 0x0004048801007387 */ /* 0x0001e80000100800 */
[----:B------:R1:W-:Y:S04]  /*11160*/  STL [R1+0x400], R137 ;  /* 0x0004008901007387 */ /* 0x0003e80000100800 */
[----:B0-----:R-:W2:Y:S01]  /*11170*/  LDL.LU R136, [R1+0x40c] ;  /* 0x00040c0001887983 */ /* 0x001ea20000300800 */
[----:B------:R-:W-:-:S03]  /*11180*/  FADD R0, R134, R0 ;  /* 0x0000000086007221 */ /* 0x000fc60000000000 */
[----:B-1----:R-:W3:Y:S04]  /*11190*/  LDL.LU R137, [R1+0x410] ;  /* 0x0004100001897983 */ /* 0x002ee80000300800 */
[----:B------:R-:W4:Y:S04]  /*111a0*/  LDL.LU R138, [R1+0x414] ;  /* 0x00041400018a7983 */ /* 0x000f280000300800 */
[----:B------:R0:W-:Y:S04]  /*111b0*/  STL [R1+0x408], R0 ;  /* 0x0004080001007387 */ /* 0x0001e80000100800 */
        /* <DEDUP_REMOVED lines=13> */
[----:B0-----:R-:W4:Y:S01]  /*11290*/  LDL.LU R0, [R1+0x44c] ;  /* 0x00044c0001007983 */ /* 0x001f220000300800 */
[----:B--2---:R-:W-:-:S05]  /*112a0*/  FADD R136, R135, R136 ;  /* 0x0000008887887221 */ /* 0x004fca0000000000 */
[----:B------:R0:W-:Y:S04]  /*112b0*/  STL [R1+0x40c], R136 ;  /* 0x00040c8801007387 */ /* 0x0001e80000100800 */
[----:B0-----:R-:W3:Y:S02]  /*112c0*/  LDL.LU R136, [R1+0x4a4] ;  /* 0x0004a40001887983 */ /* 0x001ee40000300800 */
[----:B---3--:R-:W-:-:S05]  /*112d0*/  FADD R137, R136, R137 ;  /* 0x0000008988897221 */ /* 0x008fca0000000000 */
[----:B------:R0:W-:Y:S04]  /*112e0*/  STL [R1+0x410], R137 ;  /* 0x0004108901007387 */ /* 0x0001e80000100800 */
[----:B0-----:R-:W4:Y:S02]  /*112f0*/  LDL.LU R137, [R1+0x4a0] ;  /* 0x0004a00001897983 */ /* 0x001f240000300800 */
[----:B----4-:R-:W-:-:S05]  /*11300*/  FADD R138, R137, R138 ;  /* 0x0000008a898a7221 */ /* 0x010fca0000000000 */
[----:B------:R0:W-:Y:S04]  /*11310*/  STL [R1+0x414], R138 ;  /* 0x0004148a01007387 */ /* 0x0001e80000100800 */
[----:B0-----:R-:W2:Y:S02]  /*11320*/  LDL.LU R138, [R1+0x49c] ;  /* 0x00049c00018a7983 */ /* 0x001ea40000300800 */
[----:B--2---:R-:W-:-:S05]  /*11330*/  FADD R139, R138, R139 ;  /* 0x0000008b8a8b7221 */ /* 0x004fca0000000000 */
        /* <DEDUP_REMOVED lines=37> */
[----:B0-----:R-:W2:Y:S01]  /*11590*/  LDL.LU R151, [R1+0x468] ;  /* 0x0004680001977983 */ /* 0x001ea20000300800 */
[----:B------:R-:W-:Y:S01]  /*115a0*/  UMOV UR6, URZ ;  /* 0x0000003f00067c82 */ /* 0x000fe20008000000 */
[----:B--2---:R-:W-:-:S05]  /*115b0*/  FADD R0, R0, R151 ;  /* 0x0000009700007221 */ /* 0x004fca0000000000 */
[----:B------:R0:W-:Y:S02]  /*115c0*/  STL [R1+0x44c], R0 ;  /* 0x00044c0001007387 */ /* 0x0001e40000100800 */
.L_x_24:
[----:B------:R-:W-:Y:S05]  /*115d0*/  @!P1 BRA `(.L_x_25) ;  /* 0x0000000000049947 */ /* 0x000fea0003800000 */
[----:B------:R-:W-:Y:S01]  /*115e0*/  BPT.TRAP 0x1 ;  /* 0x000000040000795c */ /* 0x000fe20000300000 */
.L_x_25:
[----:B------:R-:W-:Y:S02]  /*115f0*/  UISETP.GT.U32.AND UP0, UPT, UR13, 0x1, UPT ;  /* 0x000000010d00788c */ /* 0x000fe4000bf04070 */
[----:B------:R-:W-:-:S04]  /*11600*/  ULEA UR8, UR25, UR12, 0x3 ;  /* 0x0000000c19087291 */ /* 0x000fc8000f8e183f */
[----:B------:R-:W-:Y:S01]  /*11610*/  UIADD3 UR8, UR8, 0x20, URZ ;  /* 0x0000002008087890 */ /* 0x000fe2000fffe03f */
[----:B------:R-:W-:-:S03]  /*11620*/  PLOP3.LUT P0, PT, PT, PT, UP0, 0x80, 0x0 ;  /* 0x000000000000781c */ /* 0x000fc60003f0f008 */
[----:B------:R-:W-:-:S09]  /*11630*/  UPRMT UR8, URZ, 0x654, UR8 ;  /* 0x000006543f087896 */ /* 0x000fd20008000008 */
[----:B------:R-:W-:Y:S01]  /*11640*/  SYNCS.ARRIVE.TRANS64.RED.A1T0 RZ, [UR8], RZ ;  /* 0x000000ffffff79a7 */ /* 0x000fe20008100408 */
[----:B------:R-:W-:Y:S05]  /*11650*/  @P0 BRA `(.L_x_26) ;  /* 0x0000000000040947 */ /* 0x000fea0003800000 */
[----:B------:R-:W-:Y:S01]  /*11660*/  BPT.TRAP 0x1 ;  /* 0x000000040000795c */ /* 0x000fe20000300000 */
.L_x_26:
[----:B------:R-:W-:Y:S02]  /*11670*/  UISETP.GT.AND UP2, UPT, UR26, 0x1, UPT ;  /* 0x000000011a00788c */ /* 0x000fe4000bf44270 */
[----:B------:R-:W-:Y:S02]  /*11680*/  UIADD3 UR23, UR23, 0x1, URZ ;  /* 0x0000000117177890 */ /* 0x000fe4000fffe03f */
[----:B------:R-:W-:Y:S02]  /*11690*/  UIADD3 UR25, UR25, 0x1, URZ ;  /* 0x0000000119197890 */ /* 0x000fe4000fffe03f */
[----:B------:R-:W-:Y:S01]  /*116a0*/  PLOP3.LUT P0, PT, PT, PT, UP2, 0x80, 0x0 ;  /* 0x000000000000781c */ /* 0x000fe20003f0f028 */
[----:B------:R-:W-:Y:S02]  /*116b0*/  UISETP.NE.AND UP0, UPT, UR23, 0x4, UPT ;  /* 0x000000041700788c */ /* 0x000fe4000bf05270 */
[----:B------:R-:W-:Y:S02]  /*116c0*/  UIADD3 UR16, UR26, -0x1, URZ ;  /* 0xffffffff1a107890 */ /* 0x000fe4000fffe03f */
[----:B------:R-:W-:-:S02]  /*116d0*/  USEL UR8, URZ, 0x1, UP0 ;  /* 0x000000013f087887 */ /* 0x000fc40008000000 */
[----:B------:R-:W-:Y:S02]  /*116e0*/  UISETP.NE.AND UP1, UPT, UR25, 0x4, UPT ;  /* 0x000000041900788c */ /* 0x000fe4000bf25270 */
[----:B------:R-:W-:Y:S02]  /*116f0*/  ULOP3.LUT UR24, UR24, UR8, URZ, 0x3c, !UPT ;  /* 0x0000000818187292 */ /* 0x000fe4000f8e3c3f */
[----:B------:R-:W-:Y:S02]  /*11700*/  USEL UR23, UR23, URZ, UP0 ;  /* 0x0000003f17177287 */ /* 0x000fe40008000000 */
[----:B------:R-:W-:Y:S01]  /*11710*/  USEL UR25, UR25, URZ, UP1 ;  /* 0x0000003f19197287 */ /* 0x000fe20008800000 */
[----:B------:R-:W-:Y:S01]  /*11720*/  UMOV UR8, 0x1 ;  /* 0x0000000100087882 */ /* 0x000fe20000000000 */
[----:B------:R-:W-:Y:S01]  /*11730*/  UMOV UR26, UR16 ;  /* 0x00000010001a7c82 */ /* 0x000fe20008000000 */
[----:B------:R-:W-:Y:S09]  /*11740*/  @P0 BRA `(.L_x_27) ;  /* 0xffffff7400840947 */ /* 0x000ff2000383ffff */
.L_x_19:
[----:B------:R-:W-:-:S04]  /*11750*/  UISETP.NE.AND UP0, UPT, UR6, URZ, UPT ;  /* 0x0000003f0600728c */ /* 0x000fc8000bf05270 */
[----:B------:R-:W-:-:S06]  /*11760*/  USEL UR6, URZ, 0x1, !UP0 ;  /* 0x000000013f067887 */ /* 0x000fcc000c000000 */
[----:B------:R-:W-:-:S13]  /*11770*/  ISETP.NE.AND P0, PT, RZ, UR6, PT ;  /* 0x00000006ff007c0c */ /* 0x000fda000bf05270 */
[----:B------:R-:W-:Y:S05]  /*11780*/  @!P0 BRA `(.L_x_28) ;  /* 0x0000003800188947 */ /* 0x000fea0003800000 */
[----:B------:R1:W-:Y:S04]  /*11790*/  STL [R1+0x620], R41 ;  /* 0x0006202901007387 */ /* 0x0003e80000100800 */
[----:B-1----:R-:W3:Y:S04]  /*117a0*/  LDL.LU R41, [R1] ;  /* 0x0000000001297983 */ /* 0x002ee80000300800 */
[----:B------:R1:W-:Y:S04]  /*117b0*/  STL [R1+0x61c], R42 ;  /* 0x00061c2a01007387 */ /* 0x0003e80000100800 */
[----:B-1----:R-:W4:Y:S04]  /*117c0*/  LDL.LU R42, [R1+0x4] ;  /* 0x00000400012a7983 */ /* 0x002f280000300800 */
[----:B------:R1:W-:Y:S04]  /*117d0*/  STL [R1+0x618], R43 ;  /* 0x0006182b01007387 */ /* 0x0003e80000100800 */
[----:B-1----:R-:W2:Y:S04]  /*117e0*/  LDL.LU R43, [R1+0x8] ;  /* 0x00000800012b7983 */ /* 0x002ea80000300800 */
        /* <DEDUP_REMOVED lines=146> */
[----:B0-----:R-:W2:Y:S04]  /*12110*/  LDL.LU R0, [R1+0x204] ;  /* 0x0002040001007983 */ /* 0x001ea80000300800 */
[----:B------:R0:W-:Y:S04]  /*12120*/  STL [R1+0x4f0], R117 ;  /* 0x0004f07501007387 */ /* 0x0001e80000100800 */
        /* <DEDUP_REMOVED lines=68> */
[----:B0-----:R-:W2:Y:S01]  /*12570*/  LDL.LU R151, [R1+0x130] ;  /* 0x0001300001977983 */ /* 0x001ea20000300800 */
[----:B---3-5:R-:W-:Y:S01]  /*12580*/  FADD R2, R41, R2 ;  /* 0x0000000229027221 */ /* 0x028fe20000000000 */
[----:B----4-:R-:W-:Y:S01]  /*12590*/  FADD R3, R42, R3 ;  /* 0x000000032a037221 */ /* 0x010fe20000000000 */
[----:B--2---:R-:W-:Y:S01]  /*125a0*/  FADD R4, R43, R4 ;  /* 0x000000042b047221 */ /* 0x004fe20000000000 */
[----:B------:R-:W2:Y:S01]  /*125b0*/  LDL.LU R41, [R1+0x620] ;  /* 0x0006200001297983 */ /* 0x000ea20000300800 */
[----:B------:R-:W-:Y:S01]  /*125c0*/  FADD R5, R44, R5 ;  /* 0x000000052c057221 */ /* 0x000fe20000000000 */
[----:B------:R-:W-:-:S02]  /*125d0*/  FADD R6, R45, R6 ;  /* 0x000000062d067221 */ /* 0x000fc40000000000 */
[----:B------:R-:W3:Y:S01]  /*125e0*/  LDL.LU R42, [R1+0x61c] ;  /* 0x00061c00012a7983 */ /* 0x000ee20000300800 */
[----:B------:R-:W-:-:S03]  /*125f0*/  FADD R7, R46, R7 ;  /* 0x000000072e077221 */ /* 0x000fc60000000000 */
[----:B------:R-:W4:Y:S01]  /*12600*/  LDL.LU R43, [R1+0x618] ;  /* 0x00061800012b7983 */ /* 0x000f220000300800 */
[----:B------:R-:W-:-:S03]  /*12610*/  FADD R8, R47, R8 ;  /* 0x000000082f087221 */ /* 0x000fc60000000000 */
[----:B------:R-:W2:Y:S01]  /*12620*/  LDL.LU R44, [R1+0x614] ;  /* 0x00061400012c7983 */ /* 0x000ea20000300800 */
[----:B------:R-:W-:-:S03]  /*12630*/  FADD R9, R48, R9 ;  /* 0x0000000930097221 */ /* 0x000fc60000000000 */
        /* <DEDUP_REMOVED lines=133> */
[----:B------:R-:W-:Y:S01]  /*12e90*/  FADD R204, R115, R204 ;  /* 0x000000cc73cc7221 */ /* 0x000fe20000000000 */
[----:B------:R-:W-:Y:S02]  /*12ea0*/  FADD R118, R119, R118 ;  /* 0x0000007677767221 */ /* 0x000fe40000000000 */
[----:B------:R-:W2:Y:S01]  /*12eb0*/  LDL.LU R112, [R1+0x504] ;  /* 0x0005040001707983 */ /* 0x000ea20000300800 */
[----:B------:R-:W-:-:S03]  /*12ec0*/  FADD R205, R116, R205 ;  /* 0x000000cd74cd7221 */ /* 0x000fc60000000000 */
[----:B------:R-:W2:Y:S01]  /*12ed0*/  LDL.LU R113, [R1+0x500] ;  /* 0x0005000001717983 */ /* 0x000ea20000300800 */
[----:B------:R-:W-:-:S03]  /*12ee0*/  FADD R0, R117, R0 ;  /* 0x0000000075007221 */ /* 0x000fc60000000000 */
[----:B------:R-:W2:Y:S01]  /*12ef0*/  LDL.LU R114, [R1+0x4fc] ;  /* 0x0004fc0001727983 */ /* 0x000ea20000300800 */
[----:B------:R-:W-:-:S03]  /*12f00*/  FADD R208, R149, R208 ;  /* 0x000000d095d07221 */ /* 0x000fc60000000000 */
[----:B------:R-:W2:Y:S04]  /*12f10*/  LDL.LU R115, [R1+0x4f8] ;  /* 0x0004f80001737983 */ /* 0x000ea80000300800 */
[----:B------:R-:W2:Y:S01]  /*12f20*/  LDL.LU R116, [R1+0x4f4] ;  /* 0x0004f40001747983 */ /* 0x000ea20000300800 */
[----:B------:R-:W-:Y:S01]  /*12f30*/  FADD R207, R150, R207 ;  /* 0x000000cf96cf7221 */ /* 0x000fe20000000000 */
[----:B------:R-:W-:Y:S01]  /*12f40*/  FADD R206, R151, R206 ;  /* 0x000000ce97ce7221 */ /* 0x000fe20000000000 */
[----:B------:R-:W-:Y:S01]  /*12f50*/  FADD R237, R120, R237 ;  /* 0x000000ed78ed7221 */ /* 0x000fe20000000000 */
[----:B------:R-:W3:Y:S01]  /*12f60*/  LDL.LU R117, [R1+0x1b8] ;  /* 0x0001b80001757983 */ /* 0x000ee20000300800 */
[----:B------:R-:W-:Y:S01]  /*12f70*/  FADD R236, R121, R236 ;  /* 0x000000ec79ec7221 */ /* 0x000fe20000000000 */
[----:B------:R-:W-:Y:S01]  /*12f80*/  FADD R235, R122, R235 ;  /* 0x000000eb7aeb7221 */ /* 0x000fe20000000000 */
[----:B------:R-:W-:Y:S01]  /*12f90*/  FADD R234, R123, R234 ;  /* 0x000000ea7bea7221 */ /* 0x000fe20000000000 */
[----:B------:R-:W3:Y:S01]  /*12fa0*/  LDL.LU R149, [R1+0x208] ;  /* 0x0002080001957983 */ /* 0x000ee20000300800 */
[----:B------:R-:W-:Y:S01]  /*12fb0*/  FADD R233, R124, R233 ;  /* 0x000000e97ce97221 */ /* 0x000fe20000000000 */
[----:B------:R-:W-:Y:S01]  /*12fc0*/  FADD R232, R125, R232 ;  /* 0x000000e87de87221 */ /* 0x000fe20000000000 */
[----:B------:R-:W-:Y:S01]  /*12fd0*/  FADD R231, R126, R231 ;  /* 0x000000e77ee77221 */ /* 0x000fe20000000000 */
[----:B------:R0:W-:Y:S01]  /*12fe0*/  STL [R1+0x200], R118 ;  /* 0x0002007601007387 */ /* 0x0001e20000100800 */
[----:B------:R-:W-:Y:S01]  /*12ff0*/  FADD R230, R127, R230 ;  /* 0x000000e67fe67221 */ /* 0x000fe20000000000 */
        /* <DEDUP_REMOVED lines=8> */
[----:B0-----:R-:W4:Y:S01]  /*13080*/  LDL.LU R118, [R1+0x1bc] ;  /* 0x0001bc0001767983 */ /* 0x001f220000300800 */
[----:B------:R-:W-:Y:S01]  /*13090*/  FADD R215, R142, R215 ;  /* 0x000000d78ed77221 */ /* 0x000fe20000000000 */
[----:B------:R-:W-:Y:S01]  /*130a0*/  FADD R224, R133, R224 ;  /* 0x000000e085e07221 */ /* 0x000fe20000000000 */
[----:B------:R-:W-:Y:S01]  /*130b0*/  FADD R214, R143, R214 ;  /* 0x000000d68fd67221 */ /* 0x000fe20000000000 */
[----:B------:R0:W-:Y:S01]  /*130c0*/  STL [R1+0x204], R0 ;  /* 0x0002040001007387 */ /* 0x0001e20000100800 */
[----:B------:R-:W-:Y:S01]  /*130d0*/  FADD R223, R134, R223 ;  /* 0x000000df86df7221 */ /* 0x000fe20000000000 */
[----:B------:R-:W-:Y:S01]  /*130e0*/  FADD R213, R144, R213 ;  /* 0x000000d590d57221 */ /* 0x000fe20000000000 */
[----:B------:R-:W-:Y:S01]  /*130f0*/  FADD R222, R135, R222 ;  /* 0x000000de87de7221 */ /* 0x000fe20000000000 */
[----:B------:R-:W4:Y:S01]  /*13100*/  LDL.LU R150, [R1+0x20c] ;  /* 0x00020c0001967983 */ /* 0x000f220000300800 */
[----:B------:R-:W-:Y:S01]  /*13110*/  FADD R212, R145, R212 ;  /* 0x000000d491d47221 */ /* 0x000fe20000000000 */
[----:B------:R-:W-:Y:S01]  /*13120*/  FADD R221, R136, R221 ;  /* 0x000000dd88dd7221 */ /* 0x000fe20000000000 */
[----:B------:R-:W-:Y:S01]  /*13130*/  FADD R211, R146, R211 ;  /* 0x000000d392d37221 */ /* 0x000fe20000000000 */
[----:B------:R-:W2:Y:S01]  /*13140*/  LDL.LU R119, [R1+0x1c0] ;  /* 0x0001c00001777983 */ /* 0x000ea20000300800 */
[----:B------:R-:W-:Y:S01]  /*13150*/  FADD R220, R137, R220 ;  /* 0x000000dc89dc7221 */ /* 0x000fe20000000000 */
[----:B------:R-:W-:Y:S01]  /*13160*/  FADD R210, R147, R210 ;  /* 0x000000d293d27221 */ /* 0x000fe20000000000 */
[----:B------:R-:W-:Y:S01]  /*13170*/  FADD R219, R138, R219 ;  /* 0x000000db8adb7221 */ /* 0x000fe20000000000 */
[----:B------:R-:W2:Y:S01]  /*13180*/  LDL.LU R151, [R1+0x210] ;  /* 0x0002100001977983 */ /* 0x000ea20000300800 */
[----:B------:R-:W-:-:S03]  /*13190*/  FADD R209, R148, R209 ;  /* 0x000000d194d17221 */ /* 0x000fc60000000000 */
[----:B------:R-:W2:Y:S04]  /*131a0*/  LDL.LU R120, [R1+0x1c4] ;  /* 0x0001c40001787983 */ /* 0x000ea80000300800 */
[----:B0-----:R-:W2:Y:S04]  /*131b0*/  LDL.LU R0, [R1+0x214] ;  /* 0x0002140001007983 */ /* 0x001ea80000300800 */
        /* <DEDUP_REMOVED lines=28> */
[----:B---3--:R-:W-:-:S03]  /*13380*/  FADD R149, R117, R149 ;  /* 0x0000009575957221 */ /* 0x008fc60000000000 */
[----:B------:R-:W3:Y:S04]  /*13390*/  LDL.LU R117, [R1+0x4f0] ;  /* 0x0004f00001757983 */ /* 0x000ee80000300800 */
[----:B------:R0:W-:Y:S04]  /*133a0*/  STL [R1+0x208], R149 ;  /* 0x0002089501007387 */ /* 0x0001e80000100800 */
[----:B0-----:R-:W3:Y:S01]  /*133b0*/  LDL.LU R149, [R1+0x250] ;  /* 0x0002500001957983 */ /* 0x001ee20000300800 */
[----:B----4-:R-:W-:-:S03]  /*133c0*/  FADD R150, R118, R150 ;  /* 0x0000009676967221 */ /* 0x010fc60000000000 */
[----:B------:R-:W4:Y:S04]  /*133d0*/  LDL.LU R118, [R1+0x4ec] ;  /* 0x0004ec0001767983 */ /* 0x000f280000300800 */
[----:B------:R0:W-:Y:S01]  /*133e0*/  STL [R1+0x20c], R150 ;  /* 0x00020c9601007387 */ /* 0x0001e20000100800 */
[----:B--2---:R-:W-:-:S03]  /*133f0*/  FADD R151, R119, R151 ;  /* 0x0000009777977221 */ /* 0x004fc60000000000 */
[----:B0-----:R-:W2:Y:S04]  /*13400*/  LDL.LU R150, [R1+0x254] ;  /* 0x0002540001967983 */ /* 0x001ea80000300800 */
[----:B------:R-:W4:Y:S04]  /*13410*/  LDL.LU R119, [R1+0x4e8] ;  /* 0x0004e80001777983 */ /* 0x000f280000300800 */
[----:B------:R0:W-:Y:S04]  /*13420*/  STL [R1+0x210], R151 ;  /* 0x0002109701007387 */ /* 0x0001e80000100800 */
[----:B0-----:R-:W4:Y:S01]  /*13430*/  LDL.LU R151, [R1+0x258] ;  /* 0x0002580001977983 */ /* 0x001f220000300800 */
[----:B------:R-:W-:Y:S01]  /*13440*/  FADD R0, R120, R0 ;  /* 0x0000000078007221 */ /* 0x000fe20000000000 */
[----:B------:R-:W-:-:S02]  /*13450*/  FADD R122, R121, R122 ;  /* 0x0000007a797a7221 */ /* 0x000fc40000000000 */
[----:B------:R-:W4:Y:S01]  /*13460*/  LDL.LU R120, [R1+0x4e4] ;  /* 0x0004e40001787983 */ /* 0x000f220000300800 */
[----:B------:R-:W-:-:S03]  /*13470*/  FADD R124, R123, R124 ;  /* 0x0000007c7b7c7221 */ /* 0x000fc60000000000 */
[----:B------:R0:W-:Y:S01]  /*13480*/  STL [R1+0x214], R0 ;  /* 0x0002140001007387 */ /* 0x0001e20000100800 */
[----:B------:R-:W-:-:S03]  /*13490*/  FADD R126, R125, R126 ;  /* 0x0000007e7d7e7221 */ /* 0x000fc60000000000 */
[----:B0-----:R-:W4:Y:S04]  /*134a0*/  LDL.LU R0, [R1+0x25c] ;  /* 0x00025c0001007983 */ /* 0x001f280000300800 */
[----:B------:R-:W4:Y:S04]  /*134b0*/  LDL.LU R121, [R1+0x4e0] ;  /* 0x0004e00001797983 */ /* 0x000f280000300800 */
[----:B------:R0:W-:Y:S01]  /*134c0*/  STL [R1+0x218], R122 ;  /* 0x0002187a01007387 */ /* 0x0001e20000100800 */
[----:B------:R-:W-:Y:S01]  /*134d0*/  FADD R128, R127, R128 ;  /* 0x000000807f807221 */ /* 0x000fe20000000000 */
[----:B------:R-:W-:-:S02]  /*134e0*/  FADD R139, R129, R139 ;  /* 0x0000008b818b7221 */ /* 0x000fc40000000000 */
[----:B0-----:R-:W4:Y:S04]  /*134f0*/  LDL.LU R122, [R1+0x4dc] ;  /* 0x0004dc00017a7983 */ /* 0x001f280000300800 */
[----:B------:R-:W4:Y:S04]  /*13500*/  LDL.LU R123, [R1+0x4d8] ;  /* 0x0004d800017b7983 */ /* 0x000f280000300800 */
[----:B------:R0:W-:Y:S01]  /*13510*/  STL [R1+0x21c], R124 ;  /* 0x00021c7c01007387 */ /* 0x0001e20000100800 */
[----:B------:R-:W-:-:S03]  /*13520*/  FADD R140, R130, R140 ;  /* 0x0000008c828c7221 */ /* 0x000fc60000000000 */
        /* <DEDUP_REMOVED lines=34> */
[----:B------:R0:W-:Y:S04]  /*13750*/  STL [R1+0x240], R145 ;  /* 0x0002409101007387 */ /* 0x0001e80000100800 */
[----:B0-----:R-:W4:Y:S04]  /*13760*/  LDL.LU R145, [R1+0x278] ;  /* 0x0002780001917983 */ /* 0x001f280000300800 */
[----:B------:R-:W4:Y:S04]  /*13770*/  LDL.LU R136, [R1+0x4a4] ;  /* 0x0004a40001887983 */ /* 0x000f280000300800 */
[----:B------:R0:W-:Y:S04]  /*13780*/  STL [R1+0x244], R146 ;  /* 0x0002449201007387 */ /* 0x0001e80000100800 */
[----:B0-----:R-:W4:Y:S04]  /*13790*/  LDL.LU R146, [R1+0x27c] ;  /* 0x00027c0001927983 */ /* 0x001f280000300800 */
[----:B------:R-:W4:Y:S04]  /*137a0*/  LDL.LU R137, [R1+0x4a0] ;  /* 0x0004a00001897983 */ /* 0x000f280000300800 */
[----:B------:R0:W-:Y:S04]  /*137b0*/  STL [R1+0x248], R147 ;  /* 0x0002489301007387 */ /* 0x0001e80000100800 */
[----:B0-----:R-:W4:Y:S04]  /*137c0*/  LDL.LU R147, [R1+0x280] ;  /* 0x0002800001937983 */ /* 0x001f280000300800 */
[----:B------:R-:W4:Y:S01]  /*137d0*/  LDL.LU R138, [R1+0x49c] ;  /* 0x00049c00018a7983 */ /* 0x000f220000300800 */
[----:B---3--:R-:W-:-:S03]  /*137e0*/  FADD R149, R24, R149 ;  /* 0x0000009518957221 */ /* 0x008fc60000000000 */
[----:B------:R0:W-:Y:S04]  /*137f0*/  STL [R1+0x24c], R148 ;  /* 0x00024c9401007387 */ /* 0x0001e80000100800 */
[----:B0-----:R-:W3:Y:S04]  /*13800*/  LDL.LU R148, [R1+0x284] ;  /* 0x0002840001947983 */ /* 0x001ee80000300800 */
[----:B------:R0:W-:Y:S01]  /*13810*/  STL [R1+0x250], R149 ;  /* 0x0002509501007387 */ /* 0x0001e20000100800 */
[----:B--2---:R-:W-:-:S03]  /*13820*/  FADD R150, R25, R150 ;  /* 0x0000009619967221 */ /* 0x004fc60000000000 */
[----:B0-----:R-:W2:Y:S04]  /*13830*/  LDL.LU R149, [R1+0x288] ;  /* 0x0002880001957983 */ /* 0x001ea80000300800 */
[----:B------:R0:W-:Y:S04]  /*13840*/  STL [R1+0x254], R150 ;  /* 0x0002549601007387 */ /* 0x0001e80000100800 */
[----:B0-----:R-:W2:Y:S01]  /*13850*/  LDL.LU R150, [R1+0x28c] ;  /* 0x00028c0001967983 */ /* 0x001ea20000300800 */
[----:B----4-:R-:W-:-:S05]  /*13860*/  FADD R151, R26, R151 ;  /* 0x000000971a977221 */ /* 0x010fca0000000000 */
[----:B------:R0:W-:Y:S04]  /*13870*/  STL [R1+0x258], R151 ;  /* 0x0002589701007387 */ /* 0x0001e80000100800 */
[----:B0-----:R-:W4:Y:S01]  /*13880*/  LDL.LU R151, [R1+0x290] ;  /* 0x0002900001977983 */ /* 0x001f220000300800 */
[----:B------:R-:W-:-:S03]  /*13890*/  FADD R0, R27, R0 ;  /* 0x000000001b007221 */ /* 0x000fc60000000000 */
[----:B------:R-:W4:Y:S04]  /*138a0*/  LDL.LU R27, [R1+0x2c8] ;  /* 0x0002c800011b7983 */ /* 0x000f280000300800 */
[----:B------:R-:W4:Y:S04]  /*138b0*/  LDL.LU R26, [R1+0x2cc] ;  /* 0x0002cc00011a7983 */ /* 0x000f280000300800 */
[----:B------:R-:W4:Y:S04]  /*138c0*/  LDL.LU R25, [R1+0x2d0] ;  /* 0x0002d00001197983 */ /* 0x000f280000300800 */
[----:B------:R0:W-:Y:S04]  /*138d0*/  STL [R1+0x25c], R0 ;  /* 0x00025c0001007387 */ /* 0x0001e80000100800 */
[----:B------:R-:W4:Y:S04]  /*138e0*/  LDL.LU R24, [R1+0x2d4] ;  /* 0x0002d40001187983 */ /* 0x000f280000300800 */
[----:B0-----:R-:W4:Y:S01]  /*138f0*/  LDL.LU R0, [R1+0x2d8] ;  /* 0x0002d80001007983 */ /* 0x001f220000300800 */
[----:B------:R-:W-:-:S05]  /*13900*/  FADD R139, R28, R139 ;  /* 0x0000008b1c8b7221 */ /* 0x000fca0000000000 */
[----:B------:R0:W-:Y:S04]  /*13910*/  STL [R1+0x260], R139 ;  /* 0x0002608b01007387 */ /* 0x0001e80000100800 */
[----:B0-----:R-:W4:Y:S01]  /*13920*/  LDL.LU R139, [R1+0x498] ;  /* 0x00049800018b7983 */ /* 0x001f220000300800 */
[----:B------:R-:W-:-:S03]  /*13930*/  FADD R140, R29, R140 ;  /* 0x0000008c1d8c7221 */ /* 0x000fc60000000000 */
[----:B------:R-:W4:Y:S04]  /*13940*/  LDL.LU R28, [R1+0x2c4] ;  /* 0x0002c400011c7983 */ /* 0x000f280000300800 */
        /* <DEDUP_REMOVED lines=30> */
[----:B---3--:R-:W-:-:S03]  /*13b30*/  FADD R148, R37, R148 ;  /* 0x0000009425947221 */ /* 0x008fc60000000000 */
[----:B------:R-:W3:Y:S04]  /*13b40*/  LDL.LU R36, [R1+0x2a4] ;  /* 0x0002a40001247983 */ /* 0x000ee80000300800 */
[----:B------:R0:W-:Y:S01]  /*13b50*/  STL [R1+0x284], R148 ;  /* 0x0002849401007387 */ /* 0x0001e20000100800 */
[----:B--2---:R-:W-:-:S03]  /*13b60*/  FADD R149, R38, R149 ;  /* 0x0000009526957221 */ /* 0x004fc60000000000 */
[----:B0-----:R-:W2:Y:S04]  /*13b70*/  LDL.LU R148, [R1+0x474] ;  /* 0x0004740001947983 */ /* 0x001ea80000300800 */
[----:B------:R-:W2:Y:S04]  /*13b80*/  LDL.LU R37, [R1+0x2a0] ;  /* 0x0002a00001257983 */ /* 0x000ea80000300800 */
[----:B------:R0:W-:Y:S01]  /*13b90*/  STL [R1+0x288], R149 ;  /* 0x0002889501007387 */ /* 0x0001e20000100800 */
[----:B------:R-:W-:-:S03]  /*13ba0*/  FADD R150, R39, R150 ;  /* 0x0000009627967221 */ /* 0x000fc60000000000 */
[----:B0-----:R-:W2:Y:S04]  /*13bb0*/  LDL.LU R149, [R1+0x470] ;  /* 0x0004700001957983 */ /* 0x001ea80000300800 */
[----:B------:R-:W2:Y:S04]  /*13bc0*/  LDL.LU R38, [R1+0x29c] ;  /* 0x00029c0001267983 */ /* 0x000ea80000300800 */
[----:B------:R0:W-:Y:S01]  /*13bd0*/  STL [R1+0x28c], R150 ;  /* 0x00028c9601007387 */ /* 0x0001e20000100800 */
[----:B----4-:R-:W-:-:S03]  /*13be0*/  FADD R151, R40, R151 ;  /* 0x0000009728977221 */ /* 0x010fc60000000000 */
[----:B0-----:R-:W4:Y:S04]  /*13bf0*/  LDL.LU R150, [R1+0x46c] ;  /* 0x00046c0001967983 */ /* 0x001f280000300800 */
[----:B------:R-:W4:Y:S04]  /*13c00*/  LDL.LU R39, [R1+0x298] ;  /* 0x0002980001277983 */ /* 0x000f280000300800 */
[----:B------:R0:W-:Y:S04]  /*13c10*/  STL [R1+0x290], R151 ;  /* 0x0002909701007387 */ /* 0x0001e80000100800 */
[----:B0-----:R-:W4:Y:S04]  /*13c20*/  LDL.LU R151, [R1+0x468] ;  /* 0x0004680001977983 */ /* 0x001f280000300800 */
[----:B------:R-:W4:Y:S01]  /*13c30*/  LDL.LU R40, [R1+0x294] ;  /* 0x0002940001287983 */ /* 0x000f220000300800 */
        /* <DEDUP_REMOVED lines=13> */
[----:B---3--:R-:W-:Y:S01]  /*13d10*/  FADD R36, R45, R36 ;  /* 0x000000242d247221 */ /* 0x008fe20000000000 */
[----:B--2---:R-:W-:Y:S01]  /*13d20*/  FADD R37, R44, R37 ;  /* 0x000000252c257221 */ /* 0x004fe20000000000 */
[----:B------:R-:W-:Y:S01]  /*13d30*/  FADD R38, R43, R38 ;  /* 0x000000262b267221 */ /* 0x000fe20000000000 */
[----:B----4-:R-:W-:Y:S01]  /*13d40*/  FADD R39, R42, R39 ;  /* 0x000000272a277221 */ /* 0x010fe20000000000 */
[----:B------:R-:W-:-:S05]  /*13d50*/  FADD R40, R41, R40 ;  /* 0x0000002829287221 */ /* 0x000fca0000000000 */
[----:B------:R0:W-:Y:S04]  /*13d60*/  STL [R1+0x294], R40 ;  /* 0x0002942801007387 */ /* 0x0001e80000100800 */
        /* <DEDUP_REMOVED lines=14> */
[----:B------:R-:W4:Y:S04]  /*13e50*/  LDL.LU R53, [R1+0x2dc] ;  /* 0x0002dc0001357983 */ /* 0x000f280000300800 */
[----:B------:R4:W-:Y:S04]  /*13e60*/  STL [R1+0x2d0], R25 ;  /* 0x0002d01901007387 */ /* 0x0009e80000100800 */
[----:B------:R-:W4:Y:S04]  /*13e70*/  LDL.LU R52, [R1+0x2e0] ;  /* 0x0002e00001347983 */ /* 0x000f280000300800 */
[----:B------:R4:W-:Y:S04]  /*13e80*/  STL [R1+0x2d4], R24 ;  /* 0x0002d41801007387 */ /* 0x0009e80000100800 */
        /* <DEDUP_REMOVED lines=14> */
[----:B--2---:R-:W2:Y:S04]  /*13f70*/  LDL.LU R38, [R1+0x318] ;  /* 0x0003180001267983 */ /* 0x004ea80000300800 */
        /* <DEDUP_REMOVED lines=14> */
[----:B------:R-:W4:Y:S01]  /*14060*/  LDL.LU R0, [R1+0x354] ;  /* 0x0003540001007983 */ /* 0x000f220000300800 */
[----:B------:R-:W-:Y:S01]  /*14070*/  FADD R53, R59, R53 ;  /* 0x000000353b357221 */ /* 0x000fe20000000000 */
        /* <DEDUP_REMOVED lines=242> */
[----:B------:R-:W-:Y:S01]  /*14fa0*/  FADD R24, R150, R24 ;  /* 0x0000001896187221 */ /* 0x000fe20000000000 */
[----:B------:R-:W-:-:S05]  /*14fb0*/  FADD R0, R0, R151 ;  /* 0x0000009700007221 */ /* 0x000fca0000000000 */
[----:B------:R1:W-:Y:S04]  /*14fc0*/  STL [R1+0x44c], R0 ;  /* 0x00044c0001007387 */ /* 0x0003e80000100800 */
[----:B------:R1:W-:Y:S04]  /*14fd0*/  STL [R1+0x444], R25 ;  /* 0x0004441901007387 */ /* 0x0003e80000100800 */
[----:B------:R1:W-:Y:S02]  /*14fe0*/  STL [R1+0x448], R24 ;  /* 0x0004481801007387 */ /* 0x0003e40000100800 */
.L_x_28:
[----:B01----:R-:W0:Y:S02]  /*14ff0*/  LDC R0, c[0x0][0x28c] ;  /* 0x0000a300ff007b82 */ /* 0x003e240000000800 */
[----:B0-----:R-:W-:-:S13]  /*15000*/  ISETP.GE.AND P0, PT, R0, 0x1, PT ;  /* 0x000000010000780c */ /* 0x001fda0003f06270 */
[----:B------:R-:W-:Y:S05]  /*15010*/  @!P0 BRA `(.L_x_29) ;  /* 0x0000000000408947 */ /* 0x000fea0003800000 */
[----:B------:R-:W-:-:S06]  /*15020*/  UISETP.NE.AND UP0, UPT, UR22, 0x3, UPT ;  /* 0x000000031600788c */ /* 0x000fcc000bf05270 */
[----:B------:R-:W-:-:S13]  /*15030*/  PLOP3.LUT P0, PT, PT, PT, UP0, 0x80, 0x0 ;  /* 0x000000000000781c */ /* 0x000fda0003f0f008 */
[----:B------:R-:W-:Y:S05]  /*15040*/  @!P0 BRA `(.L_x_30) ;  /* 0x0000000000048947 */ /* 0x000fea0003800000 */
[----:B------:R-:W-:Y:S01]  /*15050*/  BPT.TRAP 0x1 ;  /* 0x000000040000795c */ /* 0x000fe20000300000 */
.L_x_30:
[----:B------:R-:W-:-:S04]  /*15060*/  UISETP.LT.AND UP0, UPT, UR10, 0x1, UPT ;  /* 0x000000010a00788c */ /* 0x000fc8000bf01270 */
[----:B------:R-:W-:Y:S02]  /*15070*/  USEL UR6, UR10, 0x1, UP0 ;  /* 0x000000010a067887 */ /* 0x000fe40008000000 */
[----:B------:R-:W-:Y:S02]  /*15080*/  UISETP.GT.U32.AND UP0, UPT, UR13, 0x1, UPT ;  /* 0x000000010d00788c */ /* 0x000fe4000bf04070 */
[----:B------:R-:W-:-:S04]  /*15090*/  UIADD3 UR6, UR5, UR10, -UR6 ;  /* 0x0000000a05067290 */ /* 0x000fc8000fffe806 */
[----:B------:R-:W-:Y:S01]  /*150a0*/  USHF.L.U32 UR6, UR6, 0x3, URZ ;  /* 0x0000000306067899 */ /* 0x000fe2000800063f */
[----:B------:R-:W-:-:S03]  /*150b0*/  PLOP3.LUT P0, PT, PT, PT, UP0, 0x80, 0x0 ;  /* 0x000000000000781c */ /* 0x000fc60003f0f008 */
[----:B------:R-:W-:-:S04]  /*150c0*/  ULOP3.LUT UR6, UR6, 0x18, URZ, 0xc0, !UPT ;  /* 0x0000001806067892 */ /* 0x000fc8000f8ec03f */
[----:B------:R-:W-:-:S04]  /*150d0*/  UIADD3 UR6, UR12, 0x20, UR6 ;  /* 0x000000200c067890 */ /* 0x000fc8000fffe006 */
[----:B------:R-:W-:-:S09]  /*150e0*/  UPRMT UR6, URZ, 0x654, UR6 ;  /* 0x000006543f067896 */ /* 0x000fd20008000006 */
[----:B------:R-:W-:Y:S01]  /*150f0*/  SYNCS.ARRIVE.TRANS64.RED.A1T0 RZ, [UR6], RZ ;  /* 0x000000ffffff79a7 */ /* 0x000fe20008100406 */
[----:B------:R-:W-:Y:S05]  /*15100*/  @P0 BRA `(.L_x_29) ;  /* 0x0000000000040947 */ /* 0x000fea0003800000 */
[----:B------:R-:W-:Y:S01]  /*15110*/  BPT.TRAP 0x1 ;  /* 0x000000040000795c */ /* 0x000fe20000300000 */
.L_x_29:
[----:B------:R-:W3:Y:S01]  /*15120*/  LDL.LU R28, [R1+0x45c] ;  /* 0x00045c00011c7983 */ /* 0x000ee20000300800 */
[----:B------:R-:W0:Y:S01]  /*15130*/  LDC R25, c[0x0][0x288] ;  /* 0x0000a200ff197b82 */ /* 0x000e220000000800 */
[----:B------:R-:W-:Y:S02]  /*15140*/  ULDC UR6, c[0x0][0x284] ;  /* 0x0000a10000067ab9 */ /* 0x000fe40000000800 */
[----:B------:R-:W4:Y:S01]  /*15150*/  LDL.LU R26, [R1+0x458] ;  /* 0x00045800011a7983 */ /* 0x000f220000300800 */
[----:B------:R-:W1:Y:S02]  /*15160*/  S2R R27, SR_TID.X ;  /* 0x00000000001b7919 */ /* 0x000e640000002100 */
[----:B-1----:R-:W-:Y:S02]  /*15170*/  LOP3.LUT R24, R27, 0x3, RZ, 0xc0, !PT ;  /* 0x000000031b187812 */ /* 0x002fe400078ec0ff */
[----:B------:R-:W-:-:S03]  /*15180*/  SHF.R.U32.HI R34, RZ, 0x7, R27 ;  /* 0x00000007ff227819 */ /* 0x000fc6000001161b */
[----:B0-----:R-:W-:Y:S01]  /*15190*/  IMAD R24, R24, -0x2, R25 ;  /* 0xfffffffe18187824 */ /* 0x001fe200078e0219 */
[----:B------:R-:W-:-:S05]  /*151a0*/  LOP3.LUT R34, R34, 0x1, RZ, 0xc0, !PT ;  /* 0x0000000122227812 */ /* 0x000fca00078ec0ff */
[----:B------:R-:W-:Y:S02]  /*151b0*/  IMAD.SHL.U32 R35, R34, 0x40, RZ ;  /* 0x0000004022237824 */ /* 0x000fe400078e00ff */
[----:B------:R-:W-:-:S05]  /*151c0*/  IMAD.SHL.U32 R32, R27, 0x2, RZ ;  /* 0x000000021b207824 */ /* 0x000fca00078e00ff */
[----:B------:R-:W-:Y:S01]  /*151d0*/  LOP3.LUT R32, R32, 0x6, RZ, 0xc0, !PT ;  /* 0x0000000620207812 */ /* 0x000fe200078ec0ff */
[----:B------:R-:W-:Y:S02]  /*151e0*/  IMAD.MOV.U32 R41, RZ, RZ, -0x1 ;  /* 0xffffffffff297424 */ /* 0x000fe400078e00ff */
[----:B----4-:R-:W-:-:S05]  /*151f0*/  IMAD.SHL.U32 R0, R26, 0x100, RZ ;  /* 0x000001001a007824 */ /* 0x010fca00078e00ff */
[----:B------:R-:W-:Y:S01]  /*15200*/  ISETP.GE.AND P0, PT, R0, R25, PT ;  /* 0x000000190000720c */ /* 0x000fe20003f06270 */
[----:B------:R-:W-:Y:S01]  /*15210*/  IMAD.IADD R0, R24, 0x1, -R0 ;  /* 0x0000000118007824 */ /* 0x000fe200078e0a00 */
[----:B------:R-:W-:Y:S02]  /*15220*/  SHF.R.U32.HI R24, RZ, 0x2, R27 ;  /* 0x00000002ff187819 */ /* 0x000fe4000001161b */
[----:B------:R-:W-:Y:S02]  /*15230*/  LOP3.LUT R25, R27, 0x60, RZ, 0xc0, !PT ;  /* 0x000000601b197812 */ /* 0x000fe400078ec0ff */
[----:B------:R-:W-:Y:S02]  /*15240*/  LOP3.LUT R24, R24, 0x7, RZ, 0xc0, !PT ;  /* 0x0000000718187812 */ /* 0x000fe400078ec0ff */
[----:B------:R-:W-:Y:S02]  /*15250*/  SHF.R.U32.HI R25, RZ, 0x1, R25 ;  /* 0x00000001ff197819 */ /* 0x000fe40000011619 */
[----:B------:R-:W-:-:S02]  /*15260*/  LOP3.LUT R35, R35, 0x40, R24, 0xe2, !PT ;  /* 0x0000004023237812 */ /* 0x000fc400078ee218 */
[----:B------:R-:W-:-:S05]  /*15270*/  IADD3 R24, RZ, -R25, -R24 ;  /* 0x80000019ff187210 */ /* 0x000fca0007ffe818 */
[----:B------:R-:W-:Y:S02]  /*15280*/  IMAD R34, R34, -0x40, R24 ;  /* 0xffffffc022227824 */ /* 0x000fe400078e0218 */
[----:B---3--:R-:W-:-:S05]  /*15290*/  IMAD.SHL.U32 R24, R28, 0x100, RZ ;  /* 0x000001001c187824 */ /* 0x008fca00078e00ff */
[----:B------:R-:W-:Y:S01]  /*152a0*/  ISETP.GE.OR P0, PT, R24, UR6, P0 ;  /* 0x0000000618007c0c */ /* 0x000fe20008706670 */
[----:B------:R-:W-:Y:S01]  /*152b0*/  IMAD.WIDE R36, R28, 0x100, RZ ;  /* 0x000001001c247825 */ /* 0x000fe200078e02ff */
[----:B------:R-:W-:Y:S02]  /*152c0*/  IADD3 R34, -R24, UR6, R34 ;  /* 0x0000000618227c10 */ /* 0x000fe4000fffe122 */
[----:B------:R-:W-:Y:S02]  /*152d0*/  PRMT R32, R32, 0x6540, R26 ;  /* 0x0000654020207816 */ /* 0x000fe4000000001a */
[----:B------:R-:W-:-:S07]  /*152e0*/  LOP3.LUT R35, R36, R35, R25, 0xfe, !PT ;  /* 0x0000002324237212 */ /* 0x000fce00078efe19 */
[----:B------:R-:W-:Y:S05]  /*152f0*/  @P0 BRA `(.L_x_31) ;  /* 0x0000012400cc0947 */ /* 0x000fea0003800000 */
[----:B------:R-:W0:Y:S01]  /*15300*/  LDC.64 R28, c[0x0][0x5c8] ;  /* 0x00017200ff1c7b82 */ /* 0x000e220000000a00 */
[----:B------:R-:W-:Y:S01]  /*15310*/  USHF.R.S32.HI UR8, URZ, 0x1f, UR9 ;  /* 0x0000001f3f087899 */ /* 0x000fe20008011409 */
[--C-:B------:R-:W-:Y:S01]  /*15320*/  SHF.R.S32.HI R33, RZ, 0x1f, R32.reuse ;  /* 0x0000001fff217819 */ /* 0x100fe20000011420 */
[----:B------:R-:W-:Y:S01]  /*15330*/  ULDC.64 UR16, c[0x0][0x5d0] ;  /* 0x0001740000107ab9 */ /* 0x000fe20000000a00 */
[----:B------:R-:W-:Y:S01]  /*15340*/  BSSY B0, `(.L_x_31) ;  /* 0x000126e000007945 */ /* 0x000fe20003800000 */
[----:B------:R-:W-:Y:S02]  /*15350*/  UIMAD UR6, UR8, UR16, URZ ;  /* 0x00000010080672a4 */ /* 0x000fe4000f8e023f */
[----:B------:R-:W-:Y:S02]  /*15360*/  IMAD.U32 R26, RZ, RZ, UR16 ;  /* 0x00000010ff1a7e24 */ /* 0x000fe4000f8e00ff */
[----:B------:R-:W-:Y:S02]  /*15370*/  UIMAD UR6, UR9, UR17, UR6 ;  /* 0x00000011090672a4 */ /* 0x000fe4000f8e0206 */
[----:B------:R-:W-:-:S04]  /*15380*/  IMAD.WIDE.U32 R26, R26, UR9, R32 ;  /* 0x000000091a1a7c25 */ /* 0x000fc8000f8e0020 */
[----:B------:R-:W-:Y:S01]  /*15390*/  VIADD R27, R27, UR6 ;  /* 0x000000061b1b7c36 */ /* 0x000fe20008000000 */
[----:B------:R-:W-:Y:S01]  /*153a0*/  ULDC.64 UR6, c[0x0][0x5c0] ;  /* 0x0001700000067ab9 */ /* 0x000fe20000000a00 */
[-C--:B0-----:R-:W-:Y:S01]  /*153b0*/  IMAD R24, R37, R28.reuse, RZ ;  /* 0x0000001c25187224 */ /* 0x081fe200078e02ff */
[----:B------:R-:W-:Y:S01]  /*153c0*/  SHF.L.U64.HI R38, R28, 0x3, R29 ;  /* 0x000000031c267819 */ /* 0x000fe2000001021d */
[----:B------:R-:W-:-:S04]  /*153d0*/  IMAD.WIDE.U32 R26, R35, R28, R26 ;  /* 0x0000001c231a7225 */ /* 0x000fc800078e001a */
[----:B------:R-:W-:Y:S01]  /*153e0*/  IMAD R24, R35, R29, R24 ;  /* 0x0000001d23187224 */ /* 0x000fe200078e0218 */
[C---:B------:R-:W-:Y:S01]  /*153f0*/  LEA R30, P2, R28.reuse, R26, 0x7 ;  /* 0x0000001a1c1e7211 */ /* 0x040fe200078438ff */
[----:B------:R-:W-:Y:S02]  /*15400*/  IMAD.SHL.U32 R25, R28, 0x8, RZ ;  /* 0x000000081c197824 */ /* 0x000fe400078e00ff */
[----:B------:R-:W-:Y:S01]  /*15410*/  IMAD.IADD R27, R27, 0x1, R24 ;  /* 0x000000011b1b7824 */ /* 0x000fe200078e0218 */
[C---:B------:R-:W-:Y:S02]  /*15420*/  IADD3 R24, P5, R26.reuse, UR6, RZ ;  /* 0x000000061a187c10 */ /* 0x040fe4000ffbe0ff */
[----:B------:R-:W-:Y:S02]  /*15430*/  IADD3 R26, P0, P1, R26, UR6, R25 ;  /* 0x000000061a1a7c10 */ /* 0x000fe4000f91e019 */
[----:B------:R-:W-:Y:S02]  /*15440*/  LEA.HI.X R31, R28, R27, R29, 0x7, P2 ;  /* 0x0000001b1c1f7211 */ /* 0x000fe400010f3c1d */
[----:B------:R-:W-:-:S02]  /*15450*/  IADD3 R28, P2, P3, R30, UR6, R25 ;  /* 0x000000061e1c7c10 */ /* 0x000fc4000fb5e019 */
[----:B------:R-:W-:Y:S02]  /*15460*/  IADD3.X R25, R27, UR7, RZ, P5, !PT ;  /* 0x000000071b197c10 */ /* 0x000fe4000affe4ff */
[----:B------:R-:W-:Y:S02]  /*15470*/  FSETP.NEU.AND P5, PT, RZ, UR21, PT ;  /* 0x00000015ff007c0b */ /* 0x000fe4000bfad000 */
[----:B------:R-:W-:Y:S02]  /*15480*/  IADD3 R30, P6, R30, UR6, RZ ;  /* 0x000000061e1e7c10 */ /* 0x000fe4000ffde0ff */
[--C-:B------:R-:W-:Y:S02]  /*15490*/  IADD3.X R29, R31, UR7, R38.reuse, P2, P3 ;  /* 0x000000071f1d7c10 */ /* 0x100fe400097e6426 */
[----:B------:R-:W-:Y:S02]  /*154a0*/  IADD3.X R27, R27, UR7, R38, P0, P1 ;  /* 0x000000071b1b7c10 */ /* 0x000fe400087e2426 */
[----:B------:R-:W-:-:S05]  /*154b0*/  IADD3.X R31, R31, UR7, RZ, P6, !PT ;  /* 0x000000071f1f7c10 */ /* 0x000fca000b7fe4ff */
[----:B------:R-:W-:Y:S05]  /*154c0*/  @!P5 BRA `(.L_x_32) ;  /* 0x000000d800f4d947 */ /* 0x000fea0003800000 */
[----:B------:R-:W-:Y:S01]  /*154d0*/  ULDC.64 UR6, c[0x0][0x5b8] ;  /* 0x00016e0000067ab9 */ /* 0x000fe20000000a00 */
[----:B------:R-:W-:Y:S01]  /*154e0*/  BSSY B1, `(.L_x_33) ;  /* 0x0000013000017945 */ /* 0x000fe20003800000 */
[----:B------:R-:W-:Y:S01]  /*154f0*/  IMAD.U32 R38, RZ, RZ, UR6 ;  /* 0x00000006ff267e24 */ /* 0x000fe2000f8e00ff */
[----:B------:R-:W-:-:S03]  /*15500*/  UIMAD UR6, UR8, UR6, URZ ;  /* 0x00000006080672a4 */ /* 0x000fc6000f8e023f */
[----:B------:R-:W-:Y:S01]  /*15510*/  IMAD.WIDE.U32 R32, R38, UR9, R32 ;  /* 0x0000000926207c25 */ /* 0x000fe2000f8e0020 */
[----:B------:R-:W-:-:S03]  /*15520*/  UIMAD UR6, UR9, UR7, UR6 ;  /* 0x00000007090672a4 */ /* 0x000fc6000f8e0206 */
[----:B------:R-:W-:Y:S01]  /*15530*/  IMAD.MOV.U32 R38, RZ, RZ, R32 ;  /* 0x000000ffff267224 */ /* 0x000fe200078e0020 */
[----:B------:R-:W-:Y:S02]  /*15540*/  ULDC.64 UR8, c[0x0][0x5a8] ;  /* 0x00016a0000087ab9 */ /* 0x000fe40000000a00 */
[----:B------:R-:W-:Y:S01]  /*15550*/  VIADD R39, R33, UR6 ;  /* 0x0000000621277c36 */ /* 0x000fe20008000000 */
[----:B------:R-:W-:Y:S02]  /*15560*/  ULDC.64 UR6, c[0x0][0x5b0] ;  /* 0x00016c0000067ab9 */ /* 0x000fe40000000a00 */
[----:B------:R-:W-:Y:S02]  /*15570*/  IMAD R40, R37, UR6, RZ ;  /* 0x0000000625287c24 */ /* 0x000fe4000f8e02ff */
[----:B------:R-:W-:-:S04]  /*15580*/  IMAD.WIDE.U32 R32, R35, UR6, R38 ;  /* 0x0000000623207c25 */ /* 0x000fc8000f8e0026 */
[----:B------:R-:W-:Y:S01]  /*15590*/  IMAD R40, R35, UR7, R40 ;  /* 0x0000000723287c24 */ /* 0x000fe2000f8e0228 */
[----:B------:R-:W-:-:S04]  /*155a0*/  IADD3 R32, P0, R32, UR8, RZ ;  /* 0x0000000820207c10 */ /* 0x000fc8000ff1e0ff */
[--C-:B------:R-:W-:Y:S02]  /*155b0*/  IADD3.X R33, R33, UR9, R40.reuse, P0, !PT ;  /* 0x0000000921217c10 */ /* 0x100fe400087fe428 */
[----:B------:R-:W-:Y:S02]  /*155c0*/  ISETP.GE.AND P0, PT, R34, 0x1, PT ;  /* 0x000000012200780c */ /* 0x000fe40003f06270 */
[----:B------:R-:W-:Y:S02]  /*155d0*/  PRMT R40, RZ, 0x7610, R40 ;  /* 0x00007610ff287816 */ /* 0x000fe40000000028 */
[----:B------:R-:W-:-:S13]  /*155e0*/  ISETP.LT.OR P1, PT, R0, 0x1, !P0 ;  /* 0x000000010000780c */ /* 0x000fda0004721670 */
[----:B------:R-:W-:Y:S05]  /*155f0*/  @P1 BRA `(.L_x_34) ;  /* 0x0000000000041947 */ /* 0x000fea0003800000 */
[----:B------:R0:W5:Y:S02]  /*15600*/  LDG.E.U8 R40, desc[UR14][R32.64] ;  /* 0x0000000e20287981 */ /* 0x000164000c1e1100 */
.L_x_34:
[----:B------:R-:W-:Y:S05]  /*15610*/  BSYNC B1 ;  /* 0x0000000000017941 */ /* 0x000fea0003800000 */
.L_x_33:
[----:B-----5:R-:W-:Y:S01]  /*15620*/  LOP3.LUT R40, R40, 0xff, RZ, 0xc0, !PT ;  /* 0x000000ff28287812 */ /* 0x020fe200078ec0ff */
[----:B------:R-:W-:Y:S03]  /*15630*/  BSSY B1, `(.L_x_35) ;  /* 0x000000b000017945 */ /* 0x000fe60003800000 */
[----:B------:R-:W-:-:S05]  /*15640*/  F2FP.F16.E5M2.UNPACK_B R40, R40 ;  /* 0x00000028ff28723e */ /* 0x000fca00020004ff */
[----:B------:R-:W-:-:S05]  /*15650*/  HADD2.F32 R40, -RZ, R40.H0_H0 ;  /* 0x20000028ff287230 */ /* 0x000fca0000004100 */
[----:B------:R-:W-:-:S04]  /*15660*/  FMUL R40, R40, UR21 ;  /* 0x0000001528287c20 */ /* 0x000fc80008400000 */
[----:B------:R-:W-:-:S05]  /*15670*/  FFMA R2, R2, UR20, R40 ;  /* 0x0000001402027c23 */ /* 0x000fca0008000028 */
[----:B------:R-:W-:-:S05]  /*15680*/  F2FP.SATFINITE.E5M2.F32.PACK_AB_MERGE_C R2, RZ, R2, RZ ;  /* 0x00000002ff02723e */ /* 0x000fca00048060ff */
[----:B------:R1:W-:Y:S01]  /*15690*/  @!P1 STG.E.U8 desc[UR14][R24.64], R2 ;  /* 0x0000000218009986 */ /* 0x0003e2000c10110e */
[----:B------:R-:W-:Y:S02]  /*156a0*/  ISETP.LT.OR P1, PT, R0, 0x2, !P0 ;  /* 0x000000020000780c */ /* 0x000fe40004721670 */
[----:B-1----:R-:W-:-:S11]  /*156b0*/  PRMT R2, RZ, 0x7610, R2 ;  /* 0x00007610ff027816 */ /* 0x002fd60000000002 */
[----:B------:R-:W-:Y:S05]  /*156c0*/  @P1 BRA `(.L_x_36) ;  /* 0x0000000000041947 */ /* 0x000fea0003800000 */
[----:B------:R1:W5:Y:S02]  /*156d0*/  LDG.E.U8 R2, desc[UR14][R32.64+0x1] ;  /* 0x0000010e20027981 */ /* 0x000364000c1e1100 */
.L_x_36:
[----:B------:R-:W-:Y:S05]  /*156e0*/  BSYNC B1 ;  /* 0x0000000000017941 */ /* 0x000fea0003800000 */
.L_x_35:
        /* <DEDUP_REMOVED lines=8> */
[----:B------:R-:W-:-:S05]  /*15770*/  IADD3 R2, P1, R35, 0x8, RZ ;  /* 0x0000000823027810 */ /* 0x000fca0007f3e0ff */
[----:B---3--:R-:W-:-:S04]  /*15780*/  IMAD.X R3, RZ, RZ, R37, P1 ;  /* 0x000000ffff037224 */ /* 0x008fc800008e0625 */
[----:B------:R-:W-:-:S04]  /*15790*/  IMAD R3, R3, UR6, RZ ;  /* 0x0000000603037c24 */ /* 0x000fc8000f8e02ff */
[C---:B------:R-:W-:Y:S02]  /*157a0*/  IMAD R40, R2.reuse, UR7, R3 ;  /* 0x0000000702287c24 */ /* 0x040fe4000f8e0203 */
[----:B------:R-:W-:-:S03]  /*157b0*/  IMAD.WIDE.U32 R2, R2, UR6, R38 ;  /* 0x0000000602027c25 */ /* 0x000fc6000f8e0026 */
[----:B------:R-:W-:-:S04]  /*157c0*/  IADD3 R2, P1, R2, UR8, RZ ;  /* 0x0000000802027c10 */ /* 0x000fc8000ff3e0ff */
[--C-:B------:R-:W-:Y:S02]  /*157d0*/  IADD3.X R3, R3, UR9, R40.reuse, P1, !PT ;  /* 0x0000000903037c10 */ /* 0x100fe40008ffe428 */
[----:B------:R-:W-:Y:S02]  /*157e0*/  ISETP.GE.AND P1, PT, R34, 0x9, PT ;  /* 0x000000092200780c */ /* 0x000fe40003f26270 */
[----:B------:R-:W-:Y:S02]  /*157f0*/  PRMT R40, RZ, 0x7610, R40 ;  /* 0x00007610ff287816 */ /* 0x000fe40000000028 */
[----:B------:R-:W-:-:S13]  /*15800*/  ISETP.LT.OR P2, PT, R0, 0x1, !P1 ;  /* 0x000000010000780c */ /* 0x000fda0004f41670 */
[----:B------:R-:W-:Y:S05]  /*15810*/  @P2 BRA `(.L_x_38) ;  /* 0x0000000000042947 */ /* 0x000fea0003800000 */
[----:B------:R3:W5:Y:S02]  /*15820*/  LDG.E.U8 R40, desc[UR14][R2.64] ;  /* 0x0000000e02287981 */ /* 0x000764000c1e1100 */
.L_x_38:
[----:B------:R-:W-:Y:S05]  /*15830*/  BSYNC B1 ;  /* 0x0000000000017941 */ /* 0x000fea0003800000 */
.L_x_37:
        /* <DEDUP_REMOVED lines=9> */
[----:B----4-:R-:W-:-:S11]  /*158d0*/  PRMT R4, RZ, 0x7610, R4 ;  /* 0x00007610ff047816 */ /* 0x010fd60000000004 */
[----:B------:R-:W-:Y:S05]  /*158e0*/  @P2 BRA `(.L_x_40) ;  /* 0x0000000000042947 */ /* 0x000fea0003800000 */
[----:B------:R4:W5:Y:S02]  /*158f0*/  LDG.E.U8 R4, desc[UR14][R2.64+0x1] ;  /* 0x0000010e02047981 */ /* 0x000964000c1e1100 */
.L_x_40:
[----:B------:R-:W-:Y:S05]  /*15900*/  BSYNC B1 ;  /* 0x0000000000017941 */ /* 0x000fea0003800000 */
.L_x_39:
[----:B-----5:R-:W-:Y:S01]  /*15910*/  LOP3.LUT R4, R4, 0xff, RZ, 0xc0, !PT ;  /* 0x000000ff04047812 */ /* 0x020fe200078ec0ff */
[----:B------:R-:W-:Y:S01]  /*15920*/  BSSY B1, `(.L_x_41) ;  /* 0x000000b000017945 */ /* 0x000fe20003800000 */
[----:B------:R-:W-:Y:S02]  /*15930*/  ISETP.LT.OR P3, PT, R0, 0x9, !P0 ;  /* 0x000000090000780c */ /* 0x000fe40004761670 */
[----:B------:R-:W-:-:S05]  /*15940*/  F2FP.F16.E5M2.UNPACK_B R4, R4 ;  /* 0x00000004ff04723e */ /* 0x000fca00020004ff */
[----:B------:R-:W-:-:S05]  /*15950*/  HADD2.F32 R4, -RZ, R4.H0_H0 ;  /* 0x20000004ff047230 */ /* 0x000fca0000004100 */
[----:B------:R-:W-:-:S04]  /*15960*/  FMUL R4, R4, UR21 ;  /* 0x0000001504047c20 */ /* 0x000fc80008400000 */
[--C-:B------:R-:W-:Y:S01]  /*15970*/  FFMA R5, R5, UR20, R4.reuse ;  /* 0x0000001405057c23 */ /* 0x100fe20008000004 */
[----:B------:R-:W-:-:S04]  /*15980*/  PRMT R4, RZ, 0x7610, R4 ;  /* 0x00007610ff047816 */ /* 0x000fc80000000004 */
[----:B------:R-:W-:-:S05]  /*15990*/  F2FP.SATFINITE.E5M2.F32.PACK_AB_MERGE_C R5, RZ, R5, RZ ;  /* 0x00000005ff05723e */ /* 0x000fca00048060ff */
[----:B------:R0:W-:Y:S01]  /*159a0*/  @!P2 STG.E.U8 desc[UR14][R26.64+0x1], R5 ;  /* 0x000001051a00a986 */ /* 0x0001e2000c10110e */
[----:B------:R-:W-:Y:S05]  /*159b0*/  @P3 BRA `(.L_x_42) ;  /* 0x0000000000043947 */ /* 0x000fea0003800000 */
[----:B------:R0:W5:Y:S02]  /*159c0*/  LDG.E.U8 R4, desc[UR14][R32.64+0x8] ;  /* 0x0000080e20047981 */ /* 0x000164000c1e1100 */
.L_x_42:
[----:B------:R-:W-:Y:S05]  /*159d0*/  BSYNC B1 ;  /* 0x0000000000017941 */ /* 0x000fea0003800000 */
.L_x_41:
        /* <DEDUP_REMOVED lines=12> */
.L_x_44:
[----:B------:R-:W-:Y:S05]  /*15aa0*/  BSYNC B1 ;  /* 0x0000000000017941 */ /* 0x000fea0003800000 */
.L_x_43:
        /* <DEDUP_REMOVED lines=12> */
.L_x_46:
[----:B------:R-:W-:Y:S05]  /*15b70*/  BSYNC B1 ;  /* 0x0000000000017941 */ /* 0x000fea0003800000 */
.L_x_45:
        /* <DEDUP_REMOVED lines=12> */
.L_x_48:
[----:B------:R-:W-:Y:S05]  /*15c40*/  BSYNC B1 ;  /* 0x0000000000017941 */ /* 0x000fea0003800000 */
.L_x_47:
        /* <DEDUP_REMOVED lines=12> */
.L_x_50:
[----:B------:R-:W-:Y:S05]  /*15d10*/  BSYNC B1 ;  /* 0x0000000000017941 */ /* 0x000fea0003800000 */
.L_x_49:
        /* <DEDUP_REMOVED lines=12> */
.L_x_52:
[----:B------:R-:W-:Y:S05]  /*15de0*/  BSYNC B1 ;  /* 0x0000000000017941 */ /* 0x000fea0003800000 */
.L_x_51:
        /* <DEDUP_REMOVED lines=12> */
.L_x_54:
[----:B------:R-:W-:Y:S05]  /*15eb0*/  BSYNC B1 ;  /* 0x0000000000017941 */ /* 0x000fea0003800000 */
.L_x_53:
        /* <DEDUP_REMOVED lines=12> */
.L_x_56:
[----:B------:R-:W-:Y:S05]  /*15f80*/  BSYNC B1 ;  /* 0x0000000000017941 */ /* 0x000fea0003800000 */
.L_x_55:
        /* <DEDUP_REMOVED lines=12> */
.L_x_58:
[----:B------:R-:W-:Y:S05]  /*16050*/  BSYNC B1 ;  /* 0x0000000000017941 */ /* 0x000fea0003800000 */
.L_x_57:
        /* <DEDUP_REMOVED lines=12> */
.L_x_60:
[----:B------:R-:W-:Y:S05]  /*16120*/  BSYNC B1 ;  /* 0x0000000000017941 */ /* 0x000fea0003800000 */
.L_x_59:
        /* <DEDUP_REMOVED lines=12> */
.L_x_62:
[----:B------:R-:W-:Y:S05]  /*161f0*/  BSYNC B1 ;  /* 0x0000000000017941 */ /* 0x000fea0003800000 */
.L_x_61:
        /* <DEDUP_REMOVED lines=12> */
.L_x_64:
[----:B------:R-:W-:Y:S05]  /*162c0*/  BSYNC B1 ;  /* 0x0000000000017941 */ /* 0x000fea0003800000 */
.L_x_63:
        /* <DEDUP_REMOVED lines=12> */
.L_x_66:
[----:B------:R-:W-:Y:S05]  /*16390*/  BSYNC B1 ;  /* 0x0000000000017941 */ /* 0x000fea0003800000 */
.L_x_65:
        /* <DEDUP_REMOVED lines=12> */
.L_x_68:
[----:B------:R-:W-:Y:S05]  /*16460*/  BSYNC B1 ;  /* 0x0000000000017941 */ /* 0x000fea0003800000 */
.L_x_67:
        /* <DEDUP_REMOVED lines=12> */
.L_x_70:
[----:B------:R-:W-:Y:S05]  /*16530*/  BSYNC B1 ;  /* 0x0000000000017941 */ /* 0x000fea0003800000 */
.L_x_69:
        /* <DEDUP_REMOVED lines=12> */
.L_x_72:
[----:B------:R-:W-:Y:S05]  /*16600*/  BSYNC B1 ;  /* 0x0000000000017941 */ /* 0x000fea0003800000 */
.L_x_71:
        /* <DEDUP_REMOVED lines=12> */
.L_x_74:
[----:B------:R-:W-:Y:S05]  /*166d0*/  BSYNC B1 ;  /* 0x0000000000017941 */ /* 0x000fea0003800000 */
.L_x_73:
        /* <DEDUP_REMOVED lines=12> */
.L_x_76:
[----:B------:R-:W-:Y:S05]  /*167a0*/  BSYNC B1 ;  /* 0x0000000000017941 */ /* 0x000fea0003800000 */
.L_x_75:
        /* <DEDUP_REMOVED lines=12> */
.L_x_78:
[----:B------:R-:W-:Y:S05]  /*16870*/  BSYNC B1 ;  /* 0x0000000000017941 */ /* 0x000fea0003800000 */
.L_x_77:
        /* <DEDUP_REMOVED lines=12> */
.L_x_80:
[----:B------:R-:W-:Y:S05]  /*16940*/  BSYNC B1 ;  /* 0x0000000000017941 */ /* 0x000fea0003800000 */
.L_x_79:
        /* <DEDUP_REMOVED lines=12> */
.L_x_82:
[----:B------:R-:W-:Y:S05]  /*16a10*/  BSYNC B1 ;  /* 0x0000000000017941 */ /* 0x000fea0003800000 */
.L_x_81:
        /* <DEDUP_REMOVED lines=12> */
.L_x_84:
[----:B------:R-:W-:Y:S05]  /*16ae0*/  BSYNC B1 ;  /* 0x0000000000017941 */ /* 0x000fea0003800000 */
.L_x_83:
        /* <DEDUP_REMOVED lines=12> */
.L_x_86:
[----:B------:R-:W-:Y:S05]  /*16bb0*/  BSYNC B1 ;  /* 0x0000000000017941 */ /* 0x000fea0003800000 */
.L_x_85:
        /* <DEDUP_REMOVED lines=12> */
.L_x_88:
[----:B------:R-:W-:Y:S05]  /*16c80*/  BSYNC B1 ;  /* 0x0000000000017941 */ /* 0x000fea0003800000 */
.L_x_87:
        /* <DEDUP_REMOVED lines=12> */
.L_x_90:
[----:B------:R-:W-:Y:S05]  /*16d50*/  BSYNC B1 ;  /* 0x0000000000017941 */ /* 0x000fea0003800000 */
.L_x_89:
        /* <DEDUP_REMOVED lines=12> */
.L_x_92:
[----:B------:R-:W-:Y:S05]  /*16e20*/  BSYNC B1 ;  /* 0x0000000000017941 */ /* 0x000fea0003800000 */
.L_x_91:
        /* <DEDUP_REMOVED lines=12> */
.L_x_94:
[----:B------:R-:W-:Y:S05]  /*16ef0*/  BSYNC B1 ;  /* 0x0000000000017941 */ /* 0x000fea0003800000 */
.L_x_93:
        /* <DEDUP_REMOVED lines=12> */
.L_x_96:
[----:B------:R-:W-:Y:S05]  /*16fc0*/  BSYNC B1 ;  /* 0x0000000000017941 */ /* 0x000fea0003800000 */
.L_x_95:
        /* <DEDUP_REMOVED lines=12> */
.L_x_98:
[----:B------:R-:W-:Y:S05]  /*17090*/  BSYNC B1 ;  /* 0x0000000000017941 */ /* 0x000fea0003800000 */
.L_x_97:
        /* <DEDUP_REMOVED lines=12> */
.L_x_100:
[----:B------:R-:W-:Y:S05]  /*17160*/  BSYNC B1 ;  /* 0x0000000000017941 */ /* 0x000fea0003800000 */
.L_x_99:
        /* <DEDUP_REMOVED lines=12> */
.L_x_102:
[----:B------:R-:W-:Y:S05]  /*17230*/  BSYNC B1 ;  /* 0x0000000000017941 */ /* 0x000fea0003800000 */
.L_x_101:
        /* <DEDUP_REMOVED lines=12> */
.L_x_104:
[----:B------:R-:W-:Y:S05]  /*17300*/  BSYNC B1 ;  /* 0x0000000000017941 */ /* 0x000fea0003800000 */
.L_x_103:
        /* <DEDUP_REMOVED lines=12> */
.L_x_106:
[----:B------:R-:W-:Y:S05]  /*173d0*/  BSYNC B1 ;  /* 0x0000000000017941 */ /* 0x000fea0003800000 */
.L_x_105:
        /* <DEDUP_REMOVED lines=12> */
.L_x_108:
[----:B------:R-:W-:Y:S05]  /*174a0*/  BSYNC B1 ;  /* 0x0000000000017941 */ /* 0x000fea0003800000 */
.L_x_107:
        /* <DEDUP_REMOVED lines=12> */
.L_x_110:
[----:B------:R-:W-:Y:S05]  /*17570*/  BSYNC B1 ;  /* 0x0000000000017941 */ /* 0x000fea0003800000 */
.L_x_109:
        /* <DEDUP_REMOVED lines=12> */
.L_x_112:
[----:B------:R-:W-:Y:S05]  /*17640*/  BSYNC B1 ;  /* 0x0000000000017941 */ /* 0x000fea0003800000 */
.L_x_111:
        /* <DEDUP_REMOVED lines=12> */
.L_x_114:
[----:B------:R-:W-:Y:S05]  /*17710*/  BSYNC B1 ;  /* 0x0000000000017941 */ /* 0x000fea0003800000 */
.L_x_113:
[----:B-----5:R-:W-:Y:S01]  /*17720*/  LOP3.LUT R4, R4, 0xff, RZ, 0xc0, !PT ;  /* 0x000000ff04047812 */ /* 0x020fe200078ec0ff */
[----:B------:R-:W-:Y:S01]  /*17730*/  BSSY B1, `(.L_x_115) ;  /* 0x000000b000017945 */ /* 0x000fe20003800000 */
[----:B------:R-:W-:Y:S02]  /*17740*/  ISETP.LT.OR P2, PT, R0, 0x52, !P0 ;  /* 0x000000520000780c */ /* 0x000fe40004741670 */
[----:B------:R-:W-:-:S05]  /*17750*/  F2FP.F16.E5M2.UNPACK_B R4, R4 ;  /* 0x00000004ff04723e */ /* 0x000fca00020004ff */
[----:B------:R-:W-:-:S05]  /*17760*/  HADD2.F32 R4, -RZ, R4.H0_H0 ;  /* 0x20000004ff047230 */ /* 0x000fca0000004100 */
[----:B------:R-:W-:-:S04]  /*17770*/  FMUL R4, R4, UR21 ;  /* 0x0000001504047c20 */ /* 0x000fc80008400000 */
[----:B------:R-:W-:-:S05]  /*17780*/  FFMA R4, R170, UR20, R4 ;  /* 0x00000014aa047c23 */ /* 0x000fca0008000004 */
[----:B0-----:R-:W-:Y:S02]  /*17790*/  F2FP.SATFINITE.E5M2.F32.PACK_AB_MERGE_C R5, RZ, R4, RZ ;  /* 0x00000004ff05723e */ /* 0x001fe400048060ff */
[----:B------:R-:W-:-:S03]  /*177a0*/  PRMT R4, RZ, 0x7610, R4 ;  /* 0x00007610ff047816 */ /* 0x000fc60000000004 */
[----:B------:R0:W-:Y:S01]  /*177b0*/  @!P3 STG.E.U8 desc[UR14][R24.64+0x50], R5 ;  /* 0x000050051800b986 */ /* 0x0001e2000c10110e */
[----:B------:R-:W-:Y:S05]  /*177c0*/  @P2 BRA `(.L_x_116) ;  /* 0x0000000000042947 */ /* 0x000fea0003800000 */
[----:B------:R0:W5:Y:S02]  /*177d0*/  LDG.E.U8 R4, desc[UR14][R32.64+0x51] ;  /* 0x0000510e20047981 */ /* 0x000164000c1e1100 */
.L_x_116:
[----:B------:R-:W-:Y:S05]  /*177e0*/  BSYNC B1 ;  /* 0x0000000000017941 */ /* 0x000fea0003800000 */
.L_x_115:
        /* <DEDUP_REMOVED lines=12> */
.L_x_118:
[----:B------:R-:W-:Y:S05]  /*178b0*/  BSYNC B1 ;  /* 0x0000000000017941 */ /* 0x000fea0003800000 */
.L_x_117:
        /* <DEDUP_REMOVED lines=12> */
.L_x_120:
[----:B------:R-:W-:Y:S05]  /*17980*/  BSYNC B1 ;  /* 0x0000000000017941 */ /* 0x000fea0003800000 */
.L_x_119:
        /* <DEDUP_REMOVED lines=12> */
.L_x_122:
[----:B------:R-:W-:Y:S05]  /*17a50*/  BSYNC B1 ;  /* 0x0000000000017941 */ /* 0x000fea0003800000 */
.L_x_121:
[----:B-----5:R-:W-:Y:S01]  /*17a60*/  LOP3.LUT R4, R4, 0xff, RZ, 0xc0, !PT ;  /* 0x000000ff04047812 */ /* 0x020fe200078ec0ff */
[----:B------:R-:W-:Y:S01]  /*17a70*/  BSSY B1, `(.L_x_123) ;  /* 0x000000b000017945 */ /* 0x000fe20003800000 */
[----:B------:R-:W-:Y:S02]  /*17a80*/  ISETP.LT.OR P2, PT, R0, 0x5a, !P0 ;  /* 0x0000005a0000780c */ /* 0x000fe40004741670 */
[----:B------:R-:W-:-:S05]  /*17a90*/  F2FP.F16.E5M2.UNPACK_B R4, R4 ;  /* 0x00000004ff04723e */ /* 0x000fca00020004ff */
[----:B------:R-:W-:-:S05]  /*17aa0*/  HADD2.F32 R4, -RZ, R4.H0_H0 ;  /* 0x20000004ff047230 */ /* 0x000fca0000004100 */
[----:B0-----:R-:W-:Y:S01]  /*17ab0*/  FMUL R5, R4, UR21 ;  /* 0x0000001504057c20 */ /* 0x001fe20008400000 */
[----:B------:R-:W-:-:S03]  /*17ac0*/  PRMT R4, RZ, 0x7610, R4 ;  /* 0x00007610ff047816 */ /* 0x000fc60000000004 */
[----:B------:R-:W-:-:S05]  /*17ad0*/  FFMA R5, R174, UR20, R5 ;  /* 0x00000014ae057c23 */ /* 0x000fca0008000005 */
[----:B------:R-:W-:-:S05]  /*17ae0*/  F2FP.SATFINITE.E5M2.F32.PACK_AB_MERGE_C R5, RZ, R5, RZ ;  /* 0x00000005ff05723e */ /* 0x000fca00048060ff */
[----:B------:R0:W-:Y:S01]  /*17af0*/  @!P3 STG.E.U8 desc[UR14][R24.64+0x58], R5 ;  /* 0x000058051800b986 */ /* 0x0001e2000c10110e */
[----:B------:R-:W-:Y:S05]  /*17b00*/  @P2 BRA `(.L_x_124) ;  /* 0x0000000000042947 */ /* 0x000fea0003800000 */
[----:B------:R0:W5:Y:S02]  /*17b10*/  LDG.E.U8 R4, desc[UR14][R32.64+0x59] ;  /* 0x0000590e20047981 */ /* 0x000164000c1e1100 */
.L_x_124:
[----:B------:R-:W-:Y:S05]  /*17b20*/  BSYNC B1 ;  /* 0x0000000000017941 */ /* 0x000fea0003800000 */
.L_x_123:
        /* <DEDUP_REMOVED lines=12> */
.L_x_126:
[----:B------:R-:W-:Y:S05]  /*17bf0*/  BSYNC B1 ;  /* 0x0000000000017941 */ /* 0x000fea0003800000 */
.L_x_125:
        /* <DEDUP_REMOVED lines=12> */
.L_x_128:
[----:B------:R-:W-:Y:S05]  /*17cc0*/  BSYNC B1 ;  /* 0x0000000000017941 */ /* 0x000fea0003800000 */
.L_x_127:
        /* <DEDUP_REMOVED lines=12> */
.L_x_130:
[----:B------:R-:W-:Y:S05]  /*17d90*/  BSYNC B1 ;  /* 0x0000000000017941 */ /* 0x000fea0003800000 */
.L_x_129:
        /* <DEDUP_REMOVED lines=12> */
.L_x_132:
[----:B------:R-:W-:Y:S05]  /*17e60*/  BSYNC B1 ;  /* 0x0000000000017941 */ /* 0x000fea0003800000 */
.L_x_131:
        /* <DEDUP_REMOVED lines=12> */
.L_x_134:
[----:B------:R-:W-:Y:S05]  /*17f30*/  BSYNC B1 ;  /* 0x0000000000017941 */ /* 0x000fea0003800000 */
.L_x_133:
        /* <DEDUP_REMOVED lines=12> */
.L_x_136:
[----:B------:R-:W-:Y:S05]  /*18000*/  BSYNC B1 ;  /* 0x0000000000017941 */ /* 0x000fea0003800000 */
.L_x_135:
        /* <DEDUP_REMOVED lines=12> */
.L_x_138:
[----:B------:R-:W-:Y:S05]  /*180d0*/  BSYNC B1 ;  /* 0x0000000000017941 */ /* 0x000fea0003800000 */
.L_x_137:
        /* <DEDUP_REMOVED lines=12> */
.L_x_140:
[----:B------:R-:W-:Y:S05]  /*181a0*/  BSYNC B1 ;  /* 0x0000000000017941 */ /* 0x000fea0003800000 */
.L_x_139:
        /* <DEDUP_REMOVED lines=12> */
.L_x_142:
[----:B------:R-:W-:Y:S05]  /*18270*/  BSYNC B1 ;  /* 0x0000000000017941 */ /* 0x000fea0003800000 */
.L_x_141:
        /* <DEDUP_REMOVED lines=12> */
.L_x_144:
[----:B------:R-:W-:Y:S05]  /*18340*/  BSYNC B1 ;  /* 0x0000000000017941 */ /* 0x000fea0003800000 */
.L_x_143:
        /* <DEDUP_REMOVED lines=12> */
.L_x_146:
[----:B------:R-:W-:Y:S05]  /*18410*/  BSYNC B1 ;  /* 0x0000000000017941 */ /* 0x000fea0003800000 */
.L_x_145:
        /* <DEDUP_REMOVED lines=12> */
.L_x_148:
[----:B------:R-:W-:Y:S05]  /*184e0*/  BSYNC B1 ;  /* 0x0000000000017941 */ /* 0x000fea0003800000 */
.L_x_147:
        /* <DEDUP_REMOVED lines=12> */
.L_x_150:
[----:B------:R-:W-:Y:S05]  /*185b0*/  BSYNC B1 ;  /* 0x0000000000017941 */ /* 0x000fea0003800000 */
.L_x_149:
        /* <DEDUP_REMOVED lines=12> */
.L_x_152:
[----:B------:R-:W-:Y:S05]  /*18680*/  BSYNC B1 ;  /* 0x0000000000017941 */ /* 0x000fea0003800000 */
.L_x_151:
        /* <DEDUP_REMOVED lines=12> */
.L_x_154:
[----:B------:R-:W-:Y:S05]  /*18750*/  BSYNC B1 ;  /* 0x0000000000017941 */ /* 0x000fea0003800000 */
.L_x_153:
        /* <DEDUP_REMOVED lines=12> */
.L_x_156:
[----:B------:R-:W-:Y:S05]  /*18820*/  BSYNC B1 ;  /* 0x0000000000017941 */ /* 0x000fea0003800000 */
.L_x_155:
        /* <DEDUP_REMOVED lines=12> */
.L_x_158:
[----:B------:R-:W-:Y:S05]  /*188f0*/  BSYNC B1 ;  /* 0x0000000000017941 */ /* 0x000fea0003800000 */
.L_x_157:
        /* <DEDUP_REMOVED lines=12> */
.L_x_160:
[----:B------:R-:W-:Y:S05]  /*189c0*/  BSYNC B1 ;  /* 0x0000000000017941 */ /* 0x000fea0003800000 */
.L_x_159:
        /* <DEDUP_REMOVED lines=12> */
.L_x_162:
[----:B------:R-:W-:Y:S05]  /*18a90*/  BSYNC B1 ;  /* 0x0000000000017941 */ /* 0x000fea0003800000 */
.L_x_161:
        /* <DEDUP_REMOVED lines=12> */
.L_x_164:
[----:B------:R-:W-:Y:S05]  /*18b60*/  BSYNC B1 ;  /* 0x0000000000017941 */ /* 0x000fea0003800000 */
.L_x_163:
        /* <DEDUP_REMOVED lines=12> */
.L_x_166:
[----:B------:R-:W-:Y:S05]  /*18c30*/  BSYNC B1 ;  /* 0x0000000000017941 */ /* 0x000fea0003800000 */
.L_x_165:
        /* <DEDUP_REMOVED lines=12> */
.L_x_168:
[----:B------:R-:W-:Y:S05]  /*18d00*/  BSYNC B1 ;  /* 0x0000000000017941 */ /* 0x000fea0003800000 */
.L_x_167:
        /* <DEDUP_REMOVED lines=12> */
.L_x_170:
[----:B------:R-:W-:Y:S05]  /*18dd0*/  BSYNC B1 ;  /* 0x0000000000017941 */ /* 0x000fea0003800000 */
.L_x_169:
        /* <DEDUP_REMOVED lines=12> */
.L_x_172:
[----:B------:R-:W-:Y:S05]  /*18ea0*/  BSYNC B1 ;  /* 0x0000000000017941 */ /* 0x000fea0003800000 */
.L_x_171:
        /* <DEDUP_REMOVED lines=12> */
.L_x_174:
[----:B------:R-:W-:Y:S05]  /*18f70*/  BSYNC B1 ;  /* 0x0000000000017941 */ /* 0x000fea0003800000 */
.L_x_173:
        /* <DEDUP_REMOVED lines=12> */
.L_x_176:
[----:B------:R-:W-:Y:S05]  /*19040*/  BSYNC B1 ;  /* 0x0000000000017941 */ /* 0x000fea0003800000 */
.L_x_175:
        /* <DEDUP_REMOVED lines=12> */
.L_x_178:
[----:B------:R-:W-:Y:S05]  /*19110*/  BSYNC B1 ;  /* 0x0000000000017941 */ /* 0x000fea0003800000 */
.L_x_177:
        /* <DEDUP_REMOVED lines=12> */
.L_x_180:
[----:B------:R-:W-:Y:S05]  /*191e0*/  BSYNC B1 ;  /* 0x0000000000017941 */ /* 0x000fea0003800000 */
.L_x_179:
        /* <DEDUP_REMOVED lines=12> */
.L_x_182:
[----:B------:R-:W-:Y:S05]  /*192b0*/  BSYNC B1 ;  /* 0x0000000000017941 */ /* 0x000fea0003800000 */
.L_x_181:
        /* <DEDUP_REMOVED lines=12> */
.L_x_184:
[----:B------:R-:W-:Y:S05]  /*19380*/  BSYNC B1 ;  /* 0x0000000000017941 */ /* 0x000fea0003800000 */
.L_x_183:
        /* <DEDUP_REMOVED lines=12> */
.L_x_186:
[----:B------:R-:W-:Y:S05]  /*19450*/  BSYNC B1 ;  /* 0x0000000000017941 */ /* 0x000fea0003800000 */
.L_x_185:
        /* <DEDUP_REMOVED lines=12> */
.L_x_188:
[----:B------:R-:W-:Y:S05]  /*19520*/  BSYNC B1 ;  /* 0x0000000000017941 */ /* 0x000fea0003800000 */
.L_x_187:
        /* <DEDUP_REMOVED lines=12> */
.L_x_190:
[----:B------:R-:W-:Y:S05]  /*195f0*/  BSYNC B1 ;  /* 0x0000000000017941 */ /* 0x000fea0003800000 */
.L_x_189:
        /* <DEDUP_REMOVED lines=12> */
.L_x_192:
[----:B------:R-:W-:Y:S05]  /*196c0*/  BSYNC B1 ;  /* 0x0000000000017941 */ /* 0x000fea0003800000 */
.L_x_191:
        /* <DEDUP_REMOVED lines=12> */
.L_x_194:
[----:B------:R-:W-:Y:S05]  /*19790*/  BSYNC B1 ;  /* 0x0000000000017941 */ /* 0x000fea0003800000 */
.L_x_193:
        /* <DEDUP_REMOVED lines=12> */
.L_x_196:
[----:B------:R-:W-:Y:S05]  /*19860*/  BSYNC B1 ;  /* 0x0000000000017941 */ /* 0x000fea0003800000 */
.L_x_195:
        /* <DEDUP_REMOVED lines=12> */
.L_x_198:
[----:B------:R-:W-:Y:S05]  /*19930*/  BSYNC B1 ;  /* 0x0000000000017941 */ /* 0x000fea0003800000 */
.L_x_197:
        /* <DEDUP_REMOVED lines=12> */
.L_x_200:
[----:B------:R-:W-:Y:S05]  /*19a00*/  BSYNC B1 ;  /* 0x0000000000017941 */ /* 0x000fea0003800000 */
.L_x_199:
        /* <DEDUP_REMOVED lines=12> */
.L_x_202:
[----:B------:R-:W-:Y:S05]  /*19ad0*/  BSYNC B1 ;  /* 0x0000000000017941 */ /* 0x000fea0003800000 */
.L_x_201:
        /* <DEDUP_REMOVED lines=12> */
.L_x_204:
[----:B------:R-:W-:Y:S05]  /*19ba0*/  BSYNC B1 ;  /* 0x0000000000017941 */ /* 0x000fea0003800000 */
.L_x_203:
        /* <DEDUP_REMOVED lines=12> */
.L_x_206:
[----:B------:R-:W-:Y:S05]  /*19c70*/  BSYNC B1 ;  /* 0x0000000000017941 */ /* 0x000fea0003800000 */
.L_x_205:
        /* <DEDUP_REMOVED lines=12> */
.L_x_208:
[----:B------:R-:W-:Y:S05]  /*19d40*/  BSYNC B1 ;  /* 0x0000000000017941 */ /* 0x000fea0003800000 */
.L_x_207:
        /* <DEDUP_REMOVED lines=12> */
.L_x_210:
[----:B------:R-:W-:Y:S05]  /*19e10*/  BSYNC B1 ;  /* 0x0000000000017941 */ /* 0x000fea0003800000 */
.L_x_209:
        /* <DEDUP_REMOVED lines=12> */
.L_x_212:
[----:B------:R-:W-:Y:S05]  /*19ee0*/  BSYNC B1 ;  /* 0x0000000000017941 */ /* 0x000fea0003800000 */
.L_x_211:
        /* <DEDUP_REMOVED lines=12> */
.L_x_214:
[----:B------:R-:W-:Y:S05]  /*19fb0*/  BSYNC B1 ;  /* 0x0000000000017941 */ /* 0x000fea0003800000 */
.L_x_213:
        /* <DEDUP_REMOVED lines=12> */
.L_x_216:
[----:B------:R-:W-:Y:S05]  /*1a080*/  BSYNC B1 ;  /* 0x0000000000017941 */ /* 0x000fea0003800000 */
.L_x_215:
        /* <DEDUP_REMOVED lines=12> */
.L_x_218:
[----:B------:R-:W-:Y:S05]  /*1a150*/  BSYNC B1 ;  /* 0x0000000000017941 */ /* 0x000fea0003800000 */
.L_x_217:
        /* <DEDUP_REMOVED lines=12> */
.L_x_220:
[----:B------:R-:W-:Y:S05]  /*1a220*/  BSYNC B1 ;  /* 0x0000000000017941 */ /* 0x000fea0003800000 */
.L_x_219:
        /* <DEDUP_REMOVED lines=12> */
.L_x_222:
[----:B------:R-:W-:Y:S05]  /*1a2f0*/  BSYNC B1 ;  /* 0x0000000000017941 */ /* 0x000fea0003800000 */
.L_x_221:
        /* <DEDUP_REMOVED lines=12> */
.L_x_224:
[----:B------:R-:W-:Y:S05]  /*1a3c0*/  BSYNC B1 ;  /* 0x0000000000017941 */ /* 0x000fea0003800000 */
.L_x_223:
        /* <DEDUP_REMOVED lines=12> */
.L_x_226:
[----:B------:R-:W-:Y:S05]  /*1a490*/  BSYNC B1 ;  /* 0x0000000000017941 */ /* 0x000fea0003800000 */
.L_x_225:
        /* <DEDUP_REMOVED lines=12> */
.L_x_228:
[----:B------:R-:W-:Y:S05]  /*1a560*/  BSYNC B1 ;  /* 0x0000000000017941 */ /* 0x000fea0003800000 */
.L_x_227:
        /* <DEDUP_REMOVED lines=12> */
.L_x_230:
[----:B------:R-:W-:Y:S05]  /*1a630*/  BSYNC B1 ;  /* 0x0000000000017941 */ /* 0x000fea0003800000 */
.L_x_229:
        /* <DEDUP_REMOVED lines=12> */
.L_x_232:
[----:B------:R-:W-:Y:S05]  /*1a700*/  BSYNC B1 ;  /* 0x0000000000017941 */ /* 0x000fea0003800000 */
.L_x_231:
        /* <DEDUP_REMOVED lines=12> */
.L_x_234:
[----:B------:R-:W-:Y:S05]  /*1a7d0*/  BSYNC B1 ;  /* 0x0000000000017941 */ /* 0x000fea0003800000 */
.L_x_233:
        /* <DEDUP_REMOVED lines=12> */
.L_x_236:
[----:B------:R-:W-:Y:S05]  /*1a8a0*/  BSYNC B1 ;  /* 0x0000000000017941 */ /* 0x000fea0003800000 */
.L_x_235:
        /* <DEDUP_REMOVED lines=12> */
.L_x_238:
[----:B------:R-:W-:Y:S05]  /*1a970*/  BSYNC B1 ;  /* 0x0000000000017941 */ /* 0x000fea0003800000 */
.L_x_237:
        /* <DEDUP_REMOVED lines=12> */
.L_x_240:
[----:B------:R-:W-:Y:S05]  /*1aa40*/  BSYNC B1 ;  /* 0x0000000000017941 */ /* 0x000fea0003800000 */
.L_x_239:
        /* <DEDUP_REMOVED lines=12> */
.L_x_242:
[----:B------:R-:W-:Y:S05]  /*1ab10*/  BSYNC B1 ;  /* 0x0000000000017941 */ /* 0x000fea0003800000 */
.L_x_241:
        /* <DEDUP_REMOVED lines=12> */
.L_x_244:
[----:B------:R-:W-:Y:S05]  /*1abe0*/  BSYNC B1 ;  /* 0x0000000000017941 */ /* 0x000fea0003800000 */
.L_x_243:
        /* <DEDUP_REMOVED lines=12> */
.L_x_246:
[----:B------:R-:W-:Y:S05]  /*1acb0*/  BSYNC B1 ;  /* 0x0000000000017941 */ /* 0x000fea0003800000 */
.L_x_245:
        /* <DEDUP_REMOVED lines=12> */
.L_x_248:
[----:B------:R-:W-:Y:S05]  /*1ad80*/  BSYNC B1 ;  /* 0x0000000000017941 */ /* 0x000fea0003800000 */
.L_x_247:
        /* <DEDUP_REMOVED lines=12> */
.L_x_250:
[----:B------:R-:W-:Y:S05]  /*1ae50*/  BSYNC B1 ;  /* 0x0000000000017941 */ /* 0x000fea0003800000 */
.L_x_249:
[----:B0-----:R-:W2:Y:S01]  /*1ae60*/  LDL.LU R5, [R1+0x200] ;  /* 0x0002000001057983 */ /* 0x001ea20000300800 */
[----:B-----5:R-:W-:Y:S01]  /*1ae70*/  LOP3.LUT R4, R4, 0xff, RZ, 0xc0, !PT ;  /* 0x000000ff04047812 */ /* 0x020fe200078ec0ff */
[----:B------:R-:W-:Y:S01]  /*1ae80*/  BSSY B1, `(.L_x_251) ;  /* 0x000000b000017945 */ /* 0x000fe20003800000 */
[----:B------:R-:W-:Y:S02]  /*1ae90*/  ISETP.LT.OR P2, PT, R0, 0xda, !P0 ;  /* 0x000000da0000780c */ /* 0x000fe40004741670 */
[----:B------:R-:W-:-:S05]  /*1aea0*/  F2FP.F16.E5M2.UNPACK_B R4, R4 ;  /* 0x00000004ff04723e */ /* 0x000fca00020004ff */
[----:B------:R-:W-:-:S05]  /*1aeb0*/  HADD2.F32 R4, -RZ, R4.H0_H0 ;  /* 0x20000004ff047230 */ /* 0x000fca0000004100 */
[----:B------:R-:W-:-:S04]  /*1aec0*/  FMUL R4, R4, UR21 ;  /* 0x0000001504047c20 */ /* 0x000fc80008400000 */
[----:B--2---:R-:W-:-:S05]  /*1aed0*/  FFMA R4, R5, UR20, R4 ;  /* 0x0000001405047c23 */ /* 0x004fca0008000004 */
[----:B------:R-:W-:Y:S02]  /*1aee0*/  F2FP.SATFINITE.E5M2.F32.PACK_AB_MERGE_C R5, RZ, R4, RZ ;  /* 0x00000004ff05723e */ /* 0x000fe400048060ff */
[----:B------:R-:W-:-:S03]  /*1aef0*/  PRMT R4, RZ, 0x7610, R4 ;  /* 0x00007610ff047816 */ /* 0x000fc60000000004 */
[----:B------:R0:W-:Y:S01]  /*1af00*/  @!P3 STG.E.U8 desc[UR14][R24.64+0xd8], R5 ;  /* 0x0000d8051800b986 */ /* 0x0001e2000c10110e */
[----:B------:R-:W-:Y:S05]  /*1af10*/  @P2 BRA `(.L_x_252) ;  /* 0x0000000000042947 */ /* 0x000fea0003800000 */
[----:B------:R2:W5:Y:S02]  /*1af20*/  LDG.E.U8 R4, desc[UR14][R32.64+0xd9] ;  /* 0x0000d90e20047981 */ /* 0x000564000c1e1100 */
.L_x_252:
[----:B------:R-:W-:Y:S05]  /*1af30*/  BSYNC B1 ;  /* 0x0000000000017941 */ /* 0x000fea0003800000 */
.L_x_251:
[----:B0-----:R-:W3:Y:S01]  /*1af40*/  LDL.LU R5, [R1+0x204] ;  /* 0x0002040001057983 */ /* 0x001ee20000300800 */
[----:B-----5:R-:W-:Y:S01]  /*1af50*/  LOP3.LUT R4, R4, 0xff, RZ, 0xc0, !PT ;  /* 0x000000ff04047812 */ /* 0x020fe200078ec0ff */
[----:B------:R-:W-:Y:S01]  /*1af60*/  BSSY B1, `(.L_x_253) ;  /* 0x000000b000017945 */ /* 0x000fe20003800000 */
[----:B------:R-:W-:Y:S02]  /*1af70*/  ISETP.LT.OR P3, PT, R0, 0xd9, !P1 ;  /* 0x000000d90000780c */ /* 0x000fe40004f61670 */
[----:B------:R-:W-:-:S05]  /*1af80*/  F2FP.F16.E5M2.UNPACK_B R4, R4 ;  /* 0x00000004ff04723e */ /* 0x000fca00020004ff */
[----:B------:R-:W-:-:S05]  /*1af90*/  HADD2.F32 R4, -RZ, R4.H0_H0 ;  /* 0x20000004ff047230 */ /* 0x000fca0000004100 */
[----:B------:R-:W-:-:S04]  /*1afa0*/  FMUL R4, R4, UR21 ;  /* 0x0000001504047c20 */ /* 0x000fc80008400000 */
[----:B---3--:R-:W-:-:S05]  /*1afb0*/  FFMA R4, R5, UR20, R4 ;  /* 0x0000001405047c23 */ /* 0x008fca0008000004 */
[----:B------:R-:W-:Y:S02]  /*1afc0*/  F2FP.SATFINITE.E5M2.F32.PACK_AB_MERGE_C R5, RZ, R4, RZ ;  /* 0x00000004ff05723e */ /* 0x000fe400048060ff */
[----:B------:R-:W-:-:S03]  /*1afd0*/  PRMT R4, RZ, 0x7610, R4 ;  /* 0x00007610ff047816 */ /* 0x000fc60000000004 */
[----:B------:R0:W-:Y:S01]  /*1afe0*/  @!P2 STG.E.U8 desc[UR14][R24.64+0xd9], R5 ;  /* 0x0000d9051800a986 */ /* 0x0001e2000c10110e */
[----:B------:R-:W-:Y:S05]  /*1aff0*/  @P3 BRA `(.L_x_254) ;  /* 0x0000000000043947 */ /* 0x000fea0003800000 */
[----:B------:R3:W5:Y:S02]  /*1b000*/  LDG.E.U8 R4, desc[UR14][R2.64+0xd8] ;  /* 0x0000d80e02047981 */ /* 0x000764000c1e1100 */
.L_x_254:
[----:B------:R-:W-:Y:S05]  /*1b010*/  BSYNC B1 ;  /* 0x0000000000017941 */ /* 0x000fea0003800000 */
.L_x_253:
        /* <DEDUP_REMOVED lines=13> */
.L_x_256:
[----:B------:R-:W-:Y:S05]  /*1b0f0*/  BSYNC B1 ;  /* 0x0000000000017941 */ /* 0x000fea0003800000 */
.L_x_255:
        /* <DEDUP_REMOVED lines=13> */
.L_x_258:
[----:B------:R-:W-:Y:S05]  /*1b1d0*/  BSYNC B1 ;  /* 0x0000000000017941 */ /* 0x000fea0003800000 */
.L_x_257:
        /* <DEDUP_REMOVED lines=13> */
.L_x_260:
[----:B------:R-:W-:Y:S05]  /*1b2b0*/  BSYNC B1 ;  /* 0x0000000000017941 */ /* 0x000fea0003800000 */
.L_x_259:
        /* <DEDUP_REMOVED lines=13> */
.L_x_262:
[----:B------:R-:W-:Y:S05]  /*1b390*/  BSYNC B1 ;  /* 0x0000000000017941 */ /* 0x000fea0003800000 */
.L_x_261:
        /* <DEDUP_REMOVED lines=13> */
.L_x_264:
[----:B------:R-:W-:Y:S05]  /*1b470*/  BSYNC B1 ;  /* 0x0000000000017941 */ /* 0x000fea0003800000 */
.L_x_263:
        /* <DEDUP_REMOVED lines=13> */
.L_x_266:
[----:B------:R-:W-:Y:S05]  /*1b550*/  BSYNC B1 ;  /* 0x0000000000017941 */ /* 0x000fea0003800000 */
.L_x_265:
        /* <DEDUP_REMOVED lines=13> */
.L_x_268:
[----:B------:R-:W-:Y:S05]  /*1b630*/  BSYNC B1 ;  /* 0x0000000000017941 */ /* 0x000fea0003800000 */
.L_x_267:
        /* <DEDUP_REMOVED lines=13> */
.L_x_270:
[----:B------:R-:W-:Y:S05]  /*1b710*/  BSYNC B1 ;  /* 0x0000000000017941 */ /* 0x000fea0003800000 */
.L_x_269:
        /* <DEDUP_REMOVED lines=13> */
.L_x_272:
[----:B------:R-:W-:Y:S05]  /*1b7f0*/  BSYNC B1 ;  /* 0x0000000000017941 */ /* 0x000fea0003800000 */
.L_x_271:
        /* <DEDUP_REMOVED lines=13> */
.L_x_274:
[----:B------:R-:W-:Y:S05]  /*1b8d0*/  BSYNC B1 ;  /* 0x0000000000017941 */ /* 0x000fea0003800000 */
.L_x_273:
        /* <DEDUP_REMOVED lines=13> */
.L_x_276:
[----:B------:R-:W-:Y:S05]  /*1b9b0*/  BSYNC B1 ;  /* 0x0000000000017941 */ /* 0x000fea0003800000 */
.L_x_275:
        /* <DEDUP_REMOVED lines=13> */
.L_x_278:
[----:B------:R-:W-:Y:S05]  /*1ba90*/  BSYNC B1 ;  /* 0x0000000000017941 */ /* 0x000fea0003800000 */
.L_x_277:
        /* <DEDUP_REMOVED lines=13> */
.L_x_280:
[----:B------:R-:W-:Y:S05]  /*1bb70*/  BSYNC B1 ;  /* 0x0000000000017941 */ /* 0x000fea0003800000 */
.L_x_279:
        /* <DEDUP_REMOVED lines=13> */
.L_x_282:
[----:B------:R-:W-:Y:S05]  /*1bc50*/  BSYNC B1 ;  /* 0x0000000000017941 */ /* 0x000fea0003800000 */
.L_x_281:
        /* <DEDUP_REMOVED lines=13> */
.L_x_284:
[----:B------:R-:W-:Y:S05]  /*1bd30*/  BSYNC B1 ;  /* 0x0000000000017941 */ /* 0x000fea0003800000 */
.L_x_283:
        /* <DEDUP_REMOVED lines=13> */
.L_x_286:
[----:B------:R-:W-:Y:S05]  /*1be10*/  BSYNC B1 ;  /* 0x0000000000017941 */ /* 0x000fea0003800000 */
.L_x_285:
        /* <DEDUP_REMOVED lines=13> */
.L_x_288:
[----:B------:R-:W-:Y:S05]  /*1bef0*/  BSYNC B1 ;  /* 0x0000000000017941 */ /* 0x000fea0003800000 */
.L_x_287:
[----:B------:R-:W2:Y:S01]  /*1bf00*/  LDL.LU R7, [R1+0x24c] ;  /* 0x00024c0001077983 */ /* 0x000ea20000300800 */
[----:B-----5:R-:W-:Y:S01]  /*1bf10*/  LOP3.LUT R4, R4, 0xff, RZ, 0xc0, !PT ;  /* 0x000000ff04047812 */ /* 0x020fe200078ec0ff */
[----:B------:R-:W-:Y:S01]  /*1bf20*/  BSSY B1, `(.L_x_289) ;  /* 0x0000013000017945 */ /* 0x000fe20003800000 */
[----:B0-----:R-:W-:Y:S02]  /*1bf30*/  IADD3 R5, P0, R35, 0x80, RZ ;  /* 0x0000008023057810 */ /* 0x001fe40007f1e0ff */
[----:B------:R-:W-:-:S03]  /*1bf40*/  F2FP.F16.E5M2.UNPACK_B R4, R4 ;  /* 0x00000004ff04723e */ /* 0x000fc600020004ff */
[----:B--234-:R-:W-:Y:S01]  /*1bf50*/  IMAD.X R2, RZ, RZ, R37, P0 ;  /* 0x000000ffff027224 */ /* 0x01cfe200000e0625 */
[----:B------:R-:W-:Y:S01]  /*1bf60*/  ISETP.GE.AND P0, PT, R34, 0x81, PT ;  /* 0x000000812200780c */ /* 0x000fe20003f06270 */
[----:B------:R-:W-:Y:S02]  /*1bf70*/  HADD2.F32 R4, -RZ, R4.H0_H0 ;  /* 0x20000004ff047230 */ /* 0x000fe40000004100 */
[----:B------:R-:W-:Y:S01]  /*1bf80*/  IMAD R6, R2, UR6, RZ ;  /* 0x0000000602067c24 */ /* 0x000fe2000f8e02ff */
[----:B------:R-:W-:Y:S01]  /*1bf90*/  ISETP.LT.OR P3, PT, R0, 0x1, !P0 ;  /* 0x000000010000780c */ /* 0x000fe20004761670 */
[----:B------:R-:W-:-:S04]  /*1bfa0*/  IMAD.WIDE.U32 R2, R5, UR6, R38 ;  /* 0x0000000605027c25 */ /* 0x000fc8000f8e0026 */
[----:B------:R-:W-:Y:S01]  /*1bfb0*/  FMUL R4, R4, UR21 ;  /* 0x0000001504047c20 */ /* 0x000fe20008400000 */
[----:B------:R-:W-:Y:S01]  /*1bfc0*/  IMAD R5, R5, UR7, R6 ;  /* 0x0000000705057c24 */ /* 0x000fe2000f8e0206 */
[----:B------:R-:W-:-:S04]  /*1bfd0*/  IADD3 R2, P2, R2, UR8, RZ ;  /* 0x0000000802027c10 */ /* 0x000fc8000ff5e0ff */
[----:B------:R-:W-:Y:S01]  /*1bfe0*/  IADD3.X R3, R3, UR9, R5, P2, !PT ;  /* 0x0000000903037c10 */ /* 0x000fe200097fe405 */
[----:B------:R-:W-:-:S05]  /*1bff0*/  FFMA R4, R7, UR20, R4 ;  /* 0x0000001407047c23 */ /* 0x000fca0008000004 */
[----:B------:R-:W-:Y:S02]  /*1c000*/  F2FP.SATFINITE.E5M2.F32.PACK_AB_MERGE_C R7, RZ, R4, RZ ;  /* 0x00000004ff07723e */ /* 0x000fe400048060ff */
[----:B------:R-:W-:-:S03]  /*1c010*/  PRMT R4, RZ, 0x7610, R4 ;  /* 0x00007610ff047816 */ /* 0x000fc60000000004 */
[----:B------:R0:W-:Y:S01]  /*1c020*/  @!P1 STG.E.U8 desc[UR14][R26.64+0xf9], R7 ;  /* 0x0000f9071a009986 */ /* 0x0001e2000c10110e */
[----:B------:R-:W-:Y:S05]  /*1c030*/  @P3 BRA `(.L_x_290) ;  /* 0x0000000000043947 */ /* 0x000fea0003800000 */
[----:B------:R2:W5:Y:S02]  /*1c040*/  LDG.E.U8 R4, desc[UR14][R2.64] ;  /* 0x0000000e02047981 */ /* 0x000564000c1e1100 */
.L_x_290:
[----:B------:R-:W-:Y:S05]  /*1c050*/  BSYNC B1 ;  /* 0x0000000000017941 */ /* 0x000fea0003800000 */
.L_x_289:
[----:B------:R-:W3:Y:S01]  /*1c060*/  LDL.LU R5, [R1+0x250] ;  /* 0x0002500001057983 */ /* 0x000ee20000300800 */
        /* <DEDUP_REMOVED lines=12> */
.L_x_292:
[----:B------:R-:W-:Y:S05]  /*1c130*/  BSYNC B1 ;  /* 0x0000000000017941 */ /* 0x000fea0003800000 */
.L_x_291:
[----:B---3--:R-:W3:Y:S01]  /*1c140*/  LDL.LU R5, [R1+0x254] ;  /* 0x0002540001057983 */ /* 0x008ee20000300800 */
[----:B-----5:R-:W-:Y:S01]  /*1c150*/  LOP3.LUT R4, R4, 0xff, RZ, 0xc0, !PT ;  /* 0x000000ff04047812 */ /* 0x020fe200078ec0ff */
[----:B------:R-:W-:Y:S01]  /*1c160*/  BSSY B1, `(.L_x_293) ;  /* 0x0000013000017945 */ /* 0x000fe20003800000 */
[----:B------:R-:W-:Y:S02]  /*1c170*/  IADD3 R35, P1, R35, 0x88, RZ ;  /* 0x0000008823237810 */ /* 0x000fe40007f3e0ff */
[----:B------:R-:W-:Y:S02]  /*1c180*/  F2FP.F16.E5M2.UNPACK_B R4, R4 ;  /* 0x00000004ff04723e */ /* 0x000fe400020004ff */
[----:B------:R-:W-:Y:S01]  /*1c190*/  PRMT R6, RZ, 0x7610, R6 ;  /* 0x00007610ff067816 */ /* 0x000fe20000000006 */
[----:B------:R-:W-:Y:S01]  /*1c1a0*/  IMAD.X R36, RZ, RZ, R37, P1 ;  /* 0x000000ffff247224 */ /* 0x000fe200008e0625 */
[----:B------:R-:W-:Y:S01]  /*1c1b0*/  ISETP.GE.AND P1, PT, R34, 0x89, PT ;  /* 0x000000892200780c */ /* 0x000fe20003f26270 */
[----:B------:R-:W-:-:S02]  /*1c1c0*/  HADD2.F32 R4, -RZ, R4.H0_H0 ;  /* 0x20000004ff047230 */ /* 0x000fc40000004100 */
[----:B------:R-:W-:Y:S01]  /*1c1d0*/  IMAD R36, R36, UR6, RZ ;  /* 0x0000000624247c24 */ /* 0x000fe2000f8e02ff */
[----:B------:R-:W-:Y:S01]  /*1c1e0*/  ISETP.LT.OR P5, PT, R0, 0x1, !P1 ;  /* 0x000000010000780c */ /* 0x000fe20004fa1670 */
[----:B------:R-:W-:-:S04]  /*1c1f0*/  IMAD.WIDE.U32 R38, R35, UR6, R38 ;  /* 0x0000000623267c25 */ /* 0x000fc8000f8e0026 */
[----:B------:R-:W-:Y:S01]  /*1c200*/  FMUL R4, R4, UR21 ;  /* 0x0000001504047c20 */ /* 0x000fe20008400000 */
[----:B------:R-:W-:-:S03]  /*1c210*/  IMAD R35, R35, UR7, R36 ;  /* 0x0000000723237c24 */ /* 0x000fc6000f8e0224 */
[----:B---3--:R-:W-:Y:S01]  /*1c220*/  FFMA R5, R5, UR20, R4 ;  /* 0x0000001405057c23 */ /* 0x008fe20008000004 */
[----:B------:R-:W-:-:S04]  /*1c230*/  IADD3 R4, P3, R38, UR8, RZ ;  /* 0x0000000826047c10 */ /* 0x000fc8000ff7e0ff */
[----:B0-----:R-:W-:Y:S02]  /*1c240*/  F2FP.SATFINITE.E5M2.F32.PACK_AB_MERGE_C R7, RZ, R5, RZ ;  /* 0x00000005ff07723e */ /* 0x001fe400048060ff */
[----:B------:R-:W-:-:S03]  /*1c250*/  IADD3.X R5, R39, UR9, R35, P3, !PT ;  /* 0x0000000927057c10 */ /* 0x000fc60009ffe423 */
[----:B------:R0:W-:Y:S01]  /*1c260*/  @!P2 STG.E.U8 desc[UR14][R30.64+0x1], R7 ;  /* 0x000001071e00a986 */ /* 0x0001e2000c10110e */
[----:B------:R-:W-:Y:S05]  /*1c270*/  @P5 BRA `(.L_x_294) ;  /* 0x0000000000045947 */ /* 0x000fea0003800000 */
[----:B------:R3:W5:Y:S02]  /*1c280*/  LDG.E.U8 R6, desc[UR14][R4.64] ;  /* 0x0000000e04067981 */ /* 0x000764000c1e1100 */
.L_x_294:
[----:B------:R-:W-:Y:S05]  /*1c290*/  BSYNC B1 ;  /* 0x0000000000017941 */ /* 0x000fea0003800000 */
.L_x_293:
        /* <DEDUP_REMOVED lines=13> */
.L_x_296:
[----:B------:R-:W-:Y:S05]  /*1c370*/  BSYNC B1 ;  /* 0x0000000000017941 */ /* 0x000fea0003800000 */
.L_x_295:
        /* <DEDUP_REMOVED lines=13> */
.L_x_298:
[----:B------:R-:W-:Y:S05]  /*1c450*/  BSYNC B1 ;  /* 0x0000000000017941 */ /* 0x000fea0003800000 */
.L_x_297:
        /* <DEDUP_REMOVED lines=13> */
.L_x_300:
[----:B------:R-:W-:Y:S05]  /*1c530*/  BSYNC B1 ;  /* 0x0000000000017941 */ /* 0x000fea0003800000 */
.L_x_299:
        /* <DEDUP_REMOVED lines=13> */
.L_x_302:
[----:B------:R-:W-:Y:S05]  /*1c610*/  BSYNC B1 ;  /* 0x0000000000017941 */ /* 0x000fea0003800000 */
.L_x_301:
        /* <DEDUP_REMOVED lines=13> */
.L_x_304:
[----:B------:R-:W-:Y:S05]  /*1c6f0*/  BSYNC B1 ;  /* 0x0000000000017941 */ /* 0x000fea0003800000 */
.L_x_303:
        /* <DEDUP_REMOVED lines=13> */
.L_x_306:
[----:B------:R-:W-:Y:S05]  /*1c7d0*/  BSYNC B1 ;  /* 0x0000000000017941 */ /* 0x000fea0003800000 */
.L_x_305:
        /* <DEDUP_REMOVED lines=13> */
.L_x_308:
[----:B------:R-:W-:Y:S05]  /*1c8b0*/  BSYNC B1 ;  /* 0x0000000000017941 */ /* 0x000fea0003800000 */
.L_x_307:
        /* <DEDUP_REMOVED lines=13> */
.L_x_310:
[----:B------:R-:W-:Y:S05]  /*1c990*/  BSYNC B1 ;  /* 0x0000000000017941 */ /* 0x000fea0003800000 */
.L_x_309:
        /* <DEDUP_REMOVED lines=13> */
.L_x_312:
[----:B------:R-:W-:Y:S05]  /*1ca70*/  BSYNC B1 ;  /* 0x0000000000017941 */ /* 0x000fea0003800000 */
.L_x_311:
        /* <DEDUP_REMOVED lines=13> */
.L_x_314:
[----:B------:R-:W-:Y:S05]  /*1cb50*/  BSYNC B1 ;  /* 0x0000000000017941 */ /* 0x000fea0003800000 */
.L_x_313:
        /* <DEDUP_REMOVED lines=13> */
.L_x_316:
[----:B------:R-:W-:Y:S05]  /*1cc30*/  BSYNC B1 ;  /* 0x0000000000017941 */ /* 0x000fea0003800000 */
.L_x_315:
        /* <DEDUP_REMOVED lines=13> */
.L_x_318:
[----:B------:R-:W-:Y:S05]  /*1cd10*/  BSYNC B1 ;  /* 0x0000000000017941 */ /* 0x000fea0003800000 */
.L_x_317:
        /* <DEDUP_REMOVED lines=13> */
.L_x_320:
[----:B------:R-:W-:Y:S05]  /*1cdf0*/  BSYNC B1 ;  /* 0x0000000000017941 */ /* 0x000fea0003800000 */
.L_x_319:
        /* <DEDUP_REMOVED lines=13> */
.L_x_322:
[----:B------:R-:W-:Y:S05]  /*1ced0*/  BSYNC B1 ;  /* 0x0000000000017941 */ /* 0x000fea0003800000 */
.L_x_321:
        /* <DEDUP_REMOVED lines=13> */
.L_x_324:
[----:B------:R-:W-:Y:S05]  /*1cfb0*/  BSYNC B1 ;  /* 0x0000000000017941 */ /* 0x000fea0003800000 */
.L_x_323:
        /* <DEDUP_REMOVED lines=13> */
.L_x_326:
[----:B------:R-:W-:Y:S05]  /*1d090*/  BSYNC B1 ;  /* 0x0000000000017941 */ /* 0x000fea0003800000 */
.L_x_325:
        /* <DEDUP_REMOVED lines=13> */
.L_x_328:
[----:B------:R-:W-:Y:S05]  /*1d170*/  BSYNC B1 ;  /* 0x0000000000017941 */ /* 0x000fea0003800000 */
.L_x_327:
        /* <DEDUP_REMOVED lines=13> */
.L_x_330:
[----:B------:R-:W-:Y:S05]  /*1d250*/  BSYNC B1 ;  /* 0x0000000000017941 */ /* 0x000fea0003800000 */
.L_x_329:
        /* <DEDUP_REMOVED lines=13> */
.L_x_332:
[----:B------:R-:W-:Y:S05]  /*1d330*/  BSYNC B1 ;  /* 0x0000000000017941 */ /* 0x000fea0003800000 */
.L_x_331:
        /* <DEDUP_REMOVED lines=13> */
.L_x_334:
[----:B------:R-:W-:Y:S05]  /*1d410*/  BSYNC B1 ;  /* 0x0000000000017941 */ /* 0x000fea0003800000 */
.L_x_333:
        /* <DEDUP_REMOVED lines=13> */
.L_x_336:
[----:B------:R-:W-:Y:S05]  /*1d4f0*/  BSYNC B1 ;  /* 0x0000000000017941 */ /* 0x000fea0003800000 */
.L_x_335:
        /* <DEDUP_REMOVED lines=13> */
.L_x_338:
[----:B------:R-:W-:Y:S05]  /*1d5d0*/  BSYNC B1 ;  /* 0x0000000000017941 */ /* 0x000fea0003800000 */
.L_x_337:
        /* <DEDUP_REMOVED lines=13> */
.L_x_340:
[----:B------:R-:W-:Y:S05]  /*1d6b0*/  BSYNC B1 ;  /* 0x0000000000017941 */ /* 0x000fea0003800000 */
.L_x_339:
        /* <DEDUP_REMOVED lines=13> */
.L_x_342:
[----:B------:R-:W-:Y:S05]  /*1d790*/  BSYNC B1 ;  /* 0x0000000000017941 */ /* 0x000fea0003800000 */
.L_x_341:
        /* <DEDUP_REMOVED lines=13> */
.L_x_344:
[----:B------:R-:W-:Y:S05]  /*1d870*/  BSYNC B1 ;  /* 0x0000000000017941 */ /* 0x000fea0003800000 */
.L_x_343:
        /* <DEDUP_REMOVED lines=13> */
.L_x_346:
[----:B------:R-:W-:Y:S05]  /*1d950*/  BSYNC B1 ;  /* 0x0000000000017941 */ /* 0x000fea0003800000 */
.L_x_345:
        /* <DEDUP_REMOVED lines=13> */
.L_x_348:
[----:B------:R-:W-:Y:S05]  /*1da30*/  BSYNC B1 ;  /* 0x0000000000017941 */ /* 0x000fea0003800000 */
.L_x_347:
        /* <DEDUP_REMOVED lines=13> */
.L_x_350:
[----:B------:R-:W-:Y:S05]  /*1db10*/  BSYNC B1 ;  /* 0x0000000000017941 */ /* 0x000fea0003800000 */
.L_x_349:
        /* <DEDUP_REMOVED lines=13> */
.L_x_352:
[----:B------:R-:W-:Y:S05]  /*1dbf0*/  BSYNC B1 ;  /* 0x0000000000017941 */ /* 0x000fea0003800000 */
.L_x_351:
        /* <DEDUP_REMOVED lines=13> */
.L_x_354:
[----:B------:R-:W-:Y:S05]  /*1dcd0*/  BSYNC B1 ;  /* 0x0000000000017941 */ /* 0x000fea0003800000 */
.L_x_353:
        /* <DEDUP_REMOVED lines=13> */
.L_x_356:
[----:B------:R-:W-:Y:S05]  /*1ddb0*/  BSYNC B1 ;  /* 0x0000000000017941 */ /* 0x000fea0003800000 */
.L_x_355:
        /* <DEDUP_REMOVED lines=13> */
.L_x_358:
[----:B------:R-:W-:Y:S05]  /*1de90*/  BSYNC B1 ;  /* 0x0000000000017941 */ /* 0x000fea0003800000 */
.L_x_357:
        /* <DEDUP_REMOVED lines=13> */
.L_x_360:
[----:B------:R-:W-:Y:S05]  /*1df70*/  BSYNC B1 ;  /* 0x0000000000017941 */ /* 0x000fea0003800000 */
.L_x_359:
        /* <DEDUP_REMOVED lines=13> */
.L_x_362:
[----:B------:R-:W-:Y:S05]  /*1e050*/  BSYNC B1 ;  /* 0x0000000000017941 */ /* 0x000fea0003800000 */
.L_x_361:
        /* <DEDUP_REMOVED lines=13> */
.L_x_364:
[----:B------:R-:W-:Y:S05]  /*1e130*/  BSYNC B1 ;  /* 0x0000000000017941 */ /* 0x000fea0003800000 */
.L_x_363:
        /* <DEDUP_REMOVED lines=13> */
.L_x_366:
[----:B------:R-:W-:Y:S05]  /*1e210*/  BSYNC B1 ;  /* 0x0000000000017941 */ /* 0x000fea0003800000 */
.L_x_365:
        /* <DEDUP_REMOVED lines=13> */
.L_x_368:
[----:B------:R-:W-:Y:S05]  /*1e2f0*/  BSYNC B1 ;  /* 0x0000000000017941 */ /* 0x000fea0003800000 */
.L_x_367:
        /* <DEDUP_REMOVED lines=13> */
.L_x_370:
[----:B------:R-:W-:Y:S05]  /*1e3d0*/  BSYNC B1 ;  /* 0x0000000000017941 */ /* 0x000fea0003800000 */
.L_x_369:
        /* <DEDUP_REMOVED lines=13> */
.L_x_372:
[----:B------:R-:W-:Y:S05]  /*1e4b0*/  BSYNC B1 ;  /* 0x0000000000017941 */ /* 0x000fea0003800000 */
.L_x_371:
        /* <DEDUP_REMOVED lines=13> */
.L_x_374:
[----:B------:R-:W-:Y:S05]  /*1e590*/  BSYNC B1 ;  /* 0x0000000000017941 */ /* 0x000fea0003800000 */
.L_x_373:
        /* <DEDUP_REMOVED lines=13> */
.L_x_376:
[----:B------:R-:W-:Y:S05]  /*1e670*/  BSYNC B1 ;  /* 0x0000000000017941 */ /* 0x000fea0003800000 */
.L_x_375:
        /* <DEDUP_REMOVED lines=13> */
.L_x_378:
[----:B------:R-:W-:Y:S05]  /*1e750*/  BSYNC B1 ;  /* 0x0000000000017941 */ /* 0x000fea0003800000 */
.L_x_377:
        /* <DEDUP_REMOVED lines=13> */
.L_x_380:
[----:B------:R-:W-:Y:S05]  /*1e830*/  BSYNC B1 ;  /* 0x0000000000017941 */ /* 0x000fea0003800000 */
.L_x_379:
        /* <DEDUP_REMOVED lines=13> */
.L_x_382:
[----:B------:R-:W-:Y:S05]  /*1e910*/  BSYNC B1 ;  /* 0x0000000000017941 */ /* 0x000fea0003800000 */
.L_x_381:
        /* <DEDUP_REMOVED lines=13> */
.L_x_384:
[----:B------:R-:W-:Y:S05]  /*1e9f0*/  BSYNC B1 ;  /* 0x0000000000017941 */ /* 0x000fea0003800000 */
.L_x_383:
        /* <DEDUP_REMOVED lines=13> */
.L_x_386:
[----:B------:R-:W-:Y:S05]  /*1ead0*/  BSYNC B1 ;  /* 0x0000000000017941 */ /* 0x000fea0003800000 */
.L_x_385:
        /* <DEDUP_REMOVED lines=13> */
.L_x_388:
[----:B------:R-:W-:Y:S05]  /*1ebb0*/  BSYNC B1 ;  /* 0x0000000000017941 */ /* 0x000fea0003800000 */
.L_x_387:
        /* <DEDUP_REMOVED lines=13> */
.L_x_390:
[----:B------:R-:W-:Y:S05]  /*1ec90*/  BSYNC B1 ;  /* 0x0000000000017941 */ /* 0x000fea0003800000 */
.L_x_389:
        /* <DEDUP_REMOVED lines=13> */
.L_x_392:
[----:B------:R-:W-:Y:S05]  /*1ed70*/  BSYNC B1 ;  /* 0x0000000000017941 */ /* 0x000fea0003800000 */
.L_x_391:
        /* <DEDUP_REMOVED lines=13> */
.L_x_394:
[----:B------:R-:W-:Y:S05]  /*1ee50*/  BSYNC B1 ;  /* 0x0000000000017941 */ /* 0x000fea0003800000 */
.L_x_393:
        /* <DEDUP_REMOVED lines=13> */
.L_x_396:
[----:B------:R-:W-:Y:S05]  /*1ef30*/  BSYNC B1 ;  /* 0x0000000000017941 */ /* 0x000fea0003800000 */
.L_x_395:
        /* <DEDUP_REMOVED lines=13> */
.L_x_398:
[----:B------:R-:W-:Y:S05]  /*1f010*/  BSYNC B1 ;  /* 0x0000000000017941 */ /* 0x000fea0003800000 */
.L_x_397:
        /* <DEDUP_REMOVED lines=13> */
.L_x_400:
[----:B------:R-:W-:Y:S05]  /*1f0f0*/  BSYNC B1 ;  /* 0x0000000000017941 */ /* 0x000fea0003800000 */
.L_x_399:
        /* <DEDUP_REMOVED lines=13> */
.L_x_402:
[----:B------:R-:W-:Y:S05]  /*1f1d0*/  BSYNC B1 ;  /* 0x0000000000017941 */ /* 0x000fea0003800000 */
.L_x_401:
        /* <DEDUP_REMOVED lines=13> */
.L_x_404:
[----:B------:R-:W-:Y:S05]  /*1f2b0*/  BSYNC B1 ;  /* 0x0000000000017941 */ /* 0x000fea0003800000 */
.L_x_403:
        /* <DEDUP_REMOVED lines=13> */
.L_x_406:
[----:B------:R-:W-:Y:S05]  /*1f390*/  BSYNC B1 ;  /* 0x0000000000017941 */ /* 0x000fea0003800000 */
.L_x_405:
        /* <DEDUP_REMOVED lines=13> */
.L_x_408:
[----:B------:R-:W-:Y:S05]  /*1f470*/  BSYNC B1 ;  /* 0x0000000000017941 */ /* 0x000fea0003800000 */
.L_x_407:
        /* <DEDUP_REMOVED lines=13> */
.L_x_410:
[----:B------:R-:W-:Y:S05]  /*1f550*/  BSYNC B1 ;  /* 0x0000000000017941 */ /* 0x000fea0003800000 */
.L_x_409:
        /* <DEDUP_REMOVED lines=13> */
.L_x_412:
[----:B------:R-:W-:Y:S05]  /*1f630*/  BSYNC B1 ;  /* 0x0000000000017941 */ /* 0x000fea0003800000 */
.L_x_411:
        /* <DEDUP_REMOVED lines=13> */
.L_x_414:
[----:B------:R-:W-:Y:S05]  /*1f710*/  BSYNC B1 ;  /* 0x0000000000017941 */ /* 0x000fea0003800000 */
.L_x_413:
        /* <DEDUP_REMOVED lines=13> */
.L_x_416:
[----:B------:R-:W-:Y:S05]  /*1f7f0*/  BSYNC B1 ;  /* 0x0000000000017941 */ /* 0x000fea0003800000 */
.L_x_415:
        /* <DEDUP_REMOVED lines=13> */
.L_x_418:
[----:B------:R-:W-:Y:S05]  /*1f8d0*/  BSYNC B1 ;  /* 0x0000000000017941 */ /* 0x000fea0003800000 */
.L_x_417:
        /* <DEDUP_REMOVED lines=13> */
.L_x_420:
[----:B------:R-:W-:Y:S05]  /*1f9b0*/  BSYNC B1 ;  /* 0x0000000000017941 */ /* 0x000fea0003800000 */
.L_x_419:
        /* <DEDUP_REMOVED lines=13> */
.L_x_422:
[----:B------:R-:W-:Y:S05]  /*1fa90*/  BSYNC B1 ;  /* 0x0000000000017941 */ /* 0x000fea0003800000 */
.L_x_421:
        /* <DEDUP_REMOVED lines=13> */
.L_x_424:
[----:B------:R-:W-:Y:S05]  /*1fb70*/  BSYNC B1 ;  /* 0x0000000000017941 */ /* 0x000fea0003800000 */
.L_x_423:
        /* <DEDUP_REMOVED lines=13> */
.L_x_426:
[----:B------:R-:W-:Y:S05]  /*1fc50*/  BSYNC B1 ;  /* 0x0000000000017941 */ /* 0x000fea0003800000 */
.L_x_425:
        /* <DEDUP_REMOVED lines=13> */
.L_x_428:
[----:B------:R-:W-:Y:S05]  /*1fd30*/  BSYNC B1 ;  /* 0x0000000000017941 */ /* 0x000fea0003800000 */
.L_x_427:
        /* <DEDUP_REMOVED lines=13> */
.L_x_430:
[----:B------:R-:W-:Y:S05]  /*1fe10*/  BSYNC B1 ;  /* 0x0000000000017941 */ /* 0x000fea0003800000 */
.L_x_429:
        /* <DEDUP_REMOVED lines=13> */
.L_x_432:
[----:B------:R-:W-:Y:S05]  /*1fef0*/  BSYNC B1 ;  /* 0x0000000000017941 */ /* 0x000fea0003800000 */
.L_x_431:
        /* <DEDUP_REMOVED lines=13> */
.L_x_434:
[----:B------:R-:W-:Y:S05]  /*1ffd0*/  BSYNC B1 ;  /* 0x0000000000017941 */ /* 0x000fea0003800000 */
.L_x_433:
        /* <DEDUP_REMOVED lines=13> */
.L_x_436:
[----:B------:R-:W-:Y:S05]  /*200b0*/  BSYNC B1 ;  /* 0x0000000000017941 */ /* 0x000fea0003800000 */
.L_x_435:
        /* <DEDUP_REMOVED lines=13> */
.L_x_438:
[----:B------:R-:W-:Y:S05]  /*20190*/  BSYNC B1 ;  /* 0x0000000000017941 */ /* 0x000fea0003800000 */
.L_x_437:
        /* <DEDUP_REMOVED lines=13> */
.L_x_440:
[----:B------:R-:W-:Y:S05]  /*20270*/  BSYNC B1 ;  /* 0x0000000000017941 */ /* 0x000fea0003800000 */
.L_x_439:
        /* <DEDUP_REMOVED lines=13> */
.L_x_442:
[----:B------:R-:W-:Y:S05]  /*20350*/  BSYNC B1 ;  /* 0x0000000000017941 */ /* 0x000fea0003800000 */
.L_x_441:
        /* <DEDUP_REMOVED lines=13> */
.L_x_444:
[----:B------:R-:W-:Y:S05]  /*20430*/  BSYNC B1 ;  /* 0x0000000000017941 */ /* 0x000fea0003800000 */
.L_x_443:
        /* <DEDUP_REMOVED lines=13> */
.L_x_446:
[----:B------:R-:W-:Y:S05]  /*20510*/  BSYNC B1 ;  /* 0x0000000000017941 */ /* 0x000fea0003800000 */
.L_x_445:
        /* <DEDUP_REMOVED lines=13> */
.L_x_448:
[----:B------:R-:W-:Y:S05]  /*205f0*/  BSYNC B1 ;  /* 0x0000000000017941 */ /* 0x000fea0003800000 */
.L_x_447:
        /* <DEDUP_REMOVED lines=13> */
.L_x_450:
[----:B------:R-:W-:Y:S05]  /*206d0*/  BSYNC B1 ;  /* 0x0000000000017941 */ /* 0x000fea0003800000 */
.L_x_449:
        /* <DEDUP_REMOVED lines=13> */
.L_x_452:
[----:B------:R-:W-:Y:S05]  /*207b0*/  BSYNC B1 ;  /* 0x0000000000017941 */ /* 0x000fea0003800000 */
.L_x_451:
        /* <DEDUP_REMOVED lines=13> */
.L_x_454:
[----:B------:R-:W-:Y:S05]  /*20890*/  BSYNC B1 ;  /* 0x0000000000017941 */ /* 0x000fea0003800000 */
.L_x_453:
        /* <DEDUP_REMOVED lines=13> */
.L_x_456:
[----:B------:R-:W-:Y:S05]  /*20970*/  BSYNC B1 ;  /* 0x0000000000017941 */ /* 0x000fea0003800000 */
.L_x_455:
        /* <DEDUP_REMOVED lines=13> */
.L_x_458:
[----:B------:R-:W-:Y:S05]  /*20a50*/  BSYNC B1 ;  /* 0x0000000000017941 */ /* 0x000fea0003800000 */
.L_x_457:
        /* <DEDUP_REMOVED lines=13> */
.L_x_460:
[----:B------:R-:W-:Y:S05]  /*20b30*/  BSYNC B1 ;  /* 0x0000000000017941 */ /* 0x000fea0003800000 */
.L_x_459:
        /* <DEDUP_REMOVED lines=13> */
.L_x_462:
[----:B------:R-:W-:Y:S05]  /*20c10*/  BSYNC B1 ;  /* 0x0000000000017941 */ /* 0x000fea0003800000 */
.L_x_461:
        /* <DEDUP_REMOVED lines=13> */
.L_x_464:
[----:B------:R-:W-:Y:S05]  /*20cf0*/  BSYNC B1 ;  /* 0x0000000000017941 */ /* 0x000fea0003800000 */
.L_x_463:
        /* <DEDUP_REMOVED lines=13> */
.L_x_466:
[----:B------:R-:W-:Y:S05]  /*20dd0*/  BSYNC B1 ;  /* 0x0000000000017941 */ /* 0x000fea0003800000 */
.L_x_465:
        /* <DEDUP_REMOVED lines=13> */
.L_x_468:
[----:B------:R-:W-:Y:S05]  /*20eb0*/  BSYNC B1 ;  /* 0x0000000000017941 */ /* 0x000fea0003800000 */
.L_x_467:
        /* <DEDUP_REMOVED lines=13> */
.L_x_470:
[----:B------:R-:W-:Y:S05]  /*20f90*/  BSYNC B1 ;  /* 0x0000000000017941 */ /* 0x000fea0003800000 */
.L_x_469:
        /* <DEDUP_REMOVED lines=13> */
.L_x_472:
[----:B------:R-:W-:Y:S05]  /*21070*/  BSYNC B1 ;  /* 0x0000000000017941 */ /* 0x000fea0003800000 */
.L_x_471:
        /* <DEDUP_REMOVED lines=13> */
.L_x_474:
[----:B------:R-:W-:Y:S05]  /*21150*/  BSYNC B1 ;  /* 0x0000000000017941 */ /* 0x000fea0003800000 */
.L_x_473:
        /* <DEDUP_REMOVED lines=13> */
.L_x_476:
[----:B------:R-:W-:Y:S05]  /*21230*/  BSYNC B1 ;  /* 0x0000000000017941 */ /* 0x000fea0003800000 */
.L_x_475:
        /* <DEDUP_REMOVED lines=13> */
.L_x_478:
[----:B------:R-:W-:Y:S05]  /*21310*/  BSYNC B1 ;  /* 0x0000000000017941 */ /* 0x000fea0003800000 */
.L_x_477:
        /* <DEDUP_REMOVED lines=13> */
.L_x_480:
[----:B------:R-:W-:Y:S05]  /*213f0*/  BSYNC B1 ;  /* 0x0000000000017941 */ /* 0x000fea0003800000 */
.L_x_479:
        /* <DEDUP_REMOVED lines=13> */
.L_x_482:
[----:B------:R-:W-:Y:S05]  /*214d0*/  BSYNC B1 ;  /* 0x0000000000017941 */ /* 0x000fea0003800000 */
.L_x_481:
        /* <DEDUP_REMOVED lines=13> */
.L_x_484:
[----:B------:R-:W-:Y:S05]  /*215b0*/  BSYNC B1 ;  /* 0x0000000000017941 */ /* 0x000fea0003800000 */
.L_x_483:
        /* <DEDUP_REMOVED lines=13> */
.L_x_486:
[----:B------:R-:W-:Y:S05]  /*21690*/  BSYNC B1 ;  /* 0x0000000000017941 */ /* 0x000fea0003800000 */
.L_x_485:
        /* <DEDUP_REMOVED lines=13> */
.L_x_488:
[----:B------:R-:W-:Y:S05]  /*21770*/  BSYNC B1 ;  /* 0x0000000000017941 */ /* 0x000fea0003800000 */
.L_x_487:
        /* <DEDUP_REMOVED lines=13> */
.L_x_490:
[----:B------:R-:W-:Y:S05]  /*21850*/  BSYNC B1 ;  /* 0x0000000000017941 */ /* 0x000fea0003800000 */
.L_x_489:
        /* <DEDUP_REMOVED lines=13> */
.L_x_492:
[----:B------:R-:W-:Y:S05]  /*21930*/  BSYNC B1 ;  /* 0x0000000000017941 */ /* 0x000fea0003800000 */
.L_x_491:
        /* <DEDUP_REMOVED lines=13> */
.L_x_494:
[----:B------:R-:W-:Y:S05]  /*21a10*/  BSYNC B1 ;  /* 0x0000000000017941 */ /* 0x000fea0003800000 */
.L_x_493:
        /* <DEDUP_REMOVED lines=13> */
.L_x_496:
[----:B------:R-:W-:Y:S05]  /*21af0*/  BSYNC B1 ;  /* 0x0000000000017941 */ /* 0x000fea0003800000 */
.L_x_495:
        /* <DEDUP_REMOVED lines=13> */
.L_x_498:
[----:B------:R-:W-:Y:S05]  /*21bd0*/  BSYNC B1 ;  /* 0x0000000000017941 */ /* 0x000fea0003800000 */
.L_x_497:
        /* <DEDUP_REMOVED lines=13> */
.L_x_500:
[----:B------:R-:W-:Y:S05]  /*21cb0*/  BSYNC B1 ;  /* 0x0000000000017941 */ /* 0x000fea0003800000 */
.L_x_499:
        /* <DEDUP_REMOVED lines=13> */
.L_x_502:
[----:B------:R-:W-:Y:S05]  /*21d90*/  BSYNC B1 ;  /* 0x0000000000017941 */ /* 0x000fea0003800000 */
.L_x_501:
        /* <DEDUP_REMOVED lines=13> */
.L_x_504:
[----:B------:R-:W-:Y:S05]  /*21e70*/  BSYNC B1 ;  /* 0x0000000000017941 */ /* 0x000fea0003800000 */
.L_x_503:
        /* <DEDUP_REMOVED lines=13> */
.L_x_506:
[----:B------:R-:W-:Y:S05]  /*21f50*/  BSYNC B1 ;  /* 0x0000000000017941 */ /* 0x000fea0003800000 */
.L_x_505:
        /* <DEDUP_REMOVED lines=13> */
.L_x_508:
[----:B------:R-:W-:Y:S05]  /*22030*/  BSYNC B1 ;  /* 0x0000000000017941 */ /* 0x000fea0003800000 */
.L_x_507:
        /* <DEDUP_REMOVED lines=13> */
.L_x_510:
[----:B------:R-:W-:Y:S05]  /*22110*/  BSYNC B1 ;  /* 0x0000000000017941 */ /* 0x000fea0003800000 */
.L_x_509:
        /* <DEDUP_REMOVED lines=13> */
.L_x_512:
[----:B------:R-:W-:Y:S05]  /*221f0*/  BSYNC B1 ;  /* 0x0000000000017941 */ /* 0x000fea0003800000 */
.L_x_511:
        /* <DEDUP_REMOVED lines=13> */
.L_x_514:
[----:B------:R-:W-:Y:S05]  /*222d0*/  BSYNC B1 ;  /* 0x0000000000017941 */ /* 0x000fea0003800000 */
.L_x_513:
        /* <DEDUP_REMOVED lines=13> */
.L_x_516:
[----:B------:R-:W-:Y:S05]  /*223b0*/  BSYNC B1 ;  /* 0x0000000000017941 */ /* 0x000fea0003800000 */
.L_x_515:
        /* <DEDUP_REMOVED lines=13> */
.L_x_518:
[----:B------:R-:W-:Y:S05]  /*22490*/  BSYNC B1 ;  /* 0x0000000000017941 */ /* 0x000fea0003800000 */
.L_x_517:
        /* <DEDUP_REMOVED lines=13> */
.L_x_520:
[----:B------:R-:W-:Y:S05]  /*22570*/  BSYNC B1 ;  /* 0x0000000000017941 */ /* 0x000fea0003800000 */
.L_x_519:
        /* <DEDUP_REMOVED lines=13> */
.L_x_522:
[----:B------:R-:W-:Y:S05]  /*22650*/  BSYNC B1 ;  /* 0x0000000000017941 */ /* 0x000fea0003800000 */
.L_x_521:
        /* <DEDUP_REMOVED lines=13> */
.L_x_524:
[----:B------:R-:W-:Y:S05]  /*22730*/  BSYNC B1 ;  /* 0x0000000000017941 */ /* 0x000fea0003800000 */
.L_x_523:
        /* <DEDUP_REMOVED lines=13> */
.L_x_526:
[----:B------:R-:W-:Y:S05]  /*22810*/  BSYNC B1 ;  /* 0x0000000000017941 */ /* 0x000fea0003800000 */
.L_x_525:
        /* <DEDUP_REMOVED lines=13> */
.L_x_528:
[----:B------:R-:W-:Y:S05]  /*228f0*/  BSYNC B1 ;  /* 0x0000000000017941 */ /* 0x000fea0003800000 */
.L_x_527:
        /* <DEDUP_REMOVED lines=13> */
.L_x_530:
[----:B------:R-:W-:Y:S05]  /*229d0*/  BSYNC B1 ;  /* 0x0000000000017941 */ /* 0x000fea0003800000 */
.L_x_529:
        /* <DEDUP_REMOVED lines=13> */
.L_x_532:
[----:B------:R-:W-:Y:S05]  /*22ab0*/  BSYNC B1 ;  /* 0x0000000000017941 */ /* 0x000fea0003800000 */
.L_x_531:
        /* <DEDUP_REMOVED lines=13> */
.L_x_534:
[----:B------:R-:W-:Y:S05]  /*22b90*/  BSYNC B1 ;  /* 0x0000000000017941 */ /* 0x000fea0003800000 */
.L_x_533:
        /* <DEDUP_REMOVED lines=13> */
.L_x_536:
[----:B------:R-:W-:Y:S05]  /*22c70*/  BSYNC B1 ;  /* 0x0000000000017941 */ /* 0x000fea0003800000 */
.L_x_535:
        /* <DEDUP_REMOVED lines=13> */
.L_x_538:
[----:B------:R-:W-:Y:S05]  /*22d50*/  BSYNC B1 ;  /* 0x0000000000017941 */ /* 0x000fea0003800000 */
.L_x_537:
        /* <DEDUP_REMOVED lines=13> */
.L_x_540:
[----:B------:R-:W-:Y:S05]  /*22e30*/  BSYNC B1 ;  /* 0x0000000000017941 */ /* 0x000fea0003800000 */
.L_x_539:
[----:B--234-:R-:W2:Y:S01]  /*22e40*/  LDL.LU R3, [R1+0x444] ;  /* 0x0004440001037983 */ /* 0x01cea20000300800 */
[----:B-----5:R-:W-:Y:S01]  /*22e50*/  LOP3.LUT R6, R6, 0xff, RZ, 0xc0, !PT ;  /* 0x000000ff06067812 */ /* 0x020fe200078ec0ff */
[----:B------:R-:W-:Y:S01]  /*22e60*/  BSSY B1, `(.L_x_541) ;  /* 0x000000b000017945 */ /* 0x000fe20003800000 */
[----:B------:R-:W-:Y:S02]  /*22e70*/  ISETP.LT.OR P2, PT, R0, 0xf9, !P1 ;  /* 0x000000f90000780c */ /* 0x000fe40004f41670 */
[----:B------:R-:W-:Y:S02]  /*22e80*/  F2FP.F16.E5M2.UNPACK_B R6, R6 ;  /* 0x00000006ff06723e */ /* 0x000fe400020004ff */
[----:B------:R-:W-:-:S03]  /*22e90*/  PRMT R2, RZ, 0x7610, R2 ;  /* 0x00007610ff027816 */ /* 0x000fc60000000002 */
[----:B------:R-:W-:-:S05]  /*22ea0*/  HADD2.F32 R6, -RZ, R6.H0_H0 ;  /* 0x20000006ff067230 */ /* 0x000fca0000004100 */
[----:B------:R-:W-:-:S04]  /*22eb0*/  FMUL R6, R6, UR21 ;  /* 0x0000001506067c20 */ /* 0x000fc80008400000 */
[----:B--2---:R-:W-:-:S05]  /*22ec0*/  FFMA R6, R3, UR20, R6 ;  /* 0x0000001403067c23 */ /* 0x004fca0008000006 */
[----:B------:R-:W-:-:S05]  /*22ed0*/  F2FP.SATFINITE.E5M2.F32.PACK_AB_MERGE_C R3, RZ, R6, RZ ;  /* 0x00000006ff03723e */ /* 0x000fca00048060ff */
[----:B------:R2:W-:Y:S01]  /*22ee0*/  @!P0 STG.E.U8 desc[UR14][R30.64+0xf9], R3 ;  /* 0x0000f9031e008986 */ /* 0x0005e2000c10110e */
[----:B------:R-:W-:Y:S05]  /*22ef0*/  @P2 BRA `(.L_x_542) ;  /* 0x0000000000042947 */ /* 0x000fea0003800000 */
[----:B------:R3:W5:Y:S02]  /*22f00*/  LDG.E.U8 R2, desc[UR14][R4.64+0xf8] ;  /* 0x0000f80e04027981 */ /* 0x000764000c1e1100 */
.L_x_542:
[----:B------:R-:W-:Y:S05]  /*22f10*/  BSYNC B1 ;  /* 0x0000000000017941 */ /* 0x000fea0003800000 */
.L_x_541:
[----:B--2---:R-:W2:Y:S01]  /*22f20*/  LDL.LU R3, [R1+0x448] ;  /* 0x0004480001037983 */ /* 0x004ea20000300800 */
        /* <DEDUP_REMOVED lines=12> */
.L_x_544:
[----:B------:R-:W-:Y:S05]  /*22ff0*/  BSYNC B1 ;  /* 0x0000000000017941 */ /* 0x000fea0003800000 */
.L_x_543:
[----:B------:R-:W-:Y:S05]  /*23000*/  @P1 BRA `(.L_x_545) ;  /* 0x0000004800841947 */ /* 0x000fea0003800000 */
[----:B------:R-:W2:Y:S01]  /*23010*/  LDL.LU R2, [R1+0x44c] ;  /* 0x00044c0001027983 */ /* 0x000ea20000300800 */
[----:B-----5:R-:W-:-:S04]  /*23020*/  LOP3.LUT R0, R0, 0xff, RZ, 0xc0, !PT ;  /* 0x000000ff00007812 */ /* 0x020fc800078ec0ff */
[----:B------:R-:W-:-:S05]  /*23030*/  F2FP.F16.E5M2.UNPACK_B R0, R0 ;  /* 0x00000000ff00723e */ /* 0x000fca00020004ff */
[----:B------:R-:W-:-:S05]  /*23040*/  HADD2.F32 R0, -RZ, R0.H0_H0 ;  /* 0x20000000ff007230 */ /* 0x000fca0000004100 */
[----:B------:R-:W-:-:S04]  /*23050*/  FMUL R0, R0, UR21 ;  /* 0x0000001500007c20 */ /* 0x000fc80008400000 */
[----:B--2---:R-:W-:-:S05]  /*23060*/  FFMA R0, R2, UR20, R0 ;  /* 0x0000001402007c23 */ /* 0x004fca0008000000 */
[----:B------:R-:W-:-:S05]  /*23070*/  F2FP.SATFINITE.E5M2.F32.PACK_AB_MERGE_C R3, RZ, R0, RZ ;  /* 0x00000000ff03723e */ /* 0x000fca00048060ff */
[----:B------:R2:W-:Y:S01]  /*23080*/  STG.E.U8 desc[UR14][R28.64+0xf9], R3 ;  /* 0x0000f9031c007986 */ /* 0x0005e2000c10110e */
[----:B------:R-:W-:Y:S05]  /*23090*/  BRA `(.L_x_545) ;  /* 0x0000004800607947 */ /* 0x000fea0003800000 */
.L_x_32:
[----:B------:R-:W-:Y:S01]  /*230a0*/  ISETP.GE.AND P3, PT, R34, 0x1, PT ;  /* 0x000000012200780c */ /* 0x000fe20003f66270 */
[----:B-----5:R-:W-:Y:S01]  /*230b0*/  FMUL R2, R2, UR20 ;  /* 0x0000001402027c20 */ /* 0x020fe20008400000 */
[----:B------:R-:W3:Y:S02]  /*230c0*/  LDL.LU R40, [R1+0x200] ;  /* 0x0002000001287983 */ /* 0x000ee40000300800 */
[----:B------:R-:W-:Y:S02]  /*230d0*/  ISETP.LT.OR P0, PT, R0, 0x1, !P3 ;  /* 0x000000010000780c */ /* 0x000fe40005f01670 */
[----:B------:R-:W-:Y:S01]  /*230e0*/  F2FP.SATFINITE.E5M2.F32.PACK_AB_MERGE_C R2, RZ, R2, RZ ;  /* 0x00000002ff02723e */ /* 0x000fe200048060ff */
[----:B------:R-:W-:Y:S01]  /*230f0*/  FMUL R3, R3, UR20 ;  /* 0x0000001403037c20 */ /* 0x000fe20008400000 */
[----:B------:R-:W-:Y:S01]  /*23100*/  ISETP.GE.AND P2, PT, R34, 0x9, PT ;  /* 0x000000092200780c */ /* 0x000fe20003f46270 */
[----:B------:R-:W-:Y:S01]  /*23110*/  FMUL R4, R4, UR20 ;  /* 0x0000001404047c20 */ /* 0x000fe20008400000 */
[----:B------:R-:W-:Y:S01]  /*23120*/  FMUL R5, R5, UR20 ;  /* 0x0000001405057c20 */ /* 0x000fe20008400000 */
[----:B------:R-:W-:Y:S01]  /*23130*/  ISETP.LT.OR P1, PT, R0, 0x9, !P3 ;  /* 0x000000090000780c */ /* 0x000fe20005f21670 */
[----:B------:R-:W-:Y:S01]  /*23140*/  FMUL R6, R6, UR20 ;  /* 0x0000001406067c20 */ /* 0x000fe20008400000 */
[----:B------:R-:W-:Y:S01]  /*23150*/  FMUL R7, R7, UR20 ;  /* 0x0000001407077c20 */ /* 0x000fe20008400000 */
[----:B------:R-:W-:Y:S01]  /*23160*/  FMUL R8, R8, UR20 ;  /* 0x0000001408087c20 */ /* 0x000fe20008400000 */
[----:B------:R-:W-:Y:S01]  /*23170*/  FMUL R9, R9, UR20 ;  /* 0x0000001409097c20 */ /* 0x000fe20008400000 */
[----:B------:R-:W-:Y:S01]  /*23180*/  FMUL R10, R10, UR20 ;  /* 0x000000140a0a7c20 */ /* 0x000fe20008400000 */
[----:B------:R-:W-:Y:S01]  /*23190*/  @!P0 STG.E.U8 desc[UR14][R24.64], R2 ;  /* 0x0000000218008986 */ /* 0x000fe2000c10110e */
[----:B------:R-:W-:-:S02]  /*231a0*/  ISETP.LT.OR P0, PT, R0, 0x2, !P3 ;  /* 0x000000020000780c */ /* 0x000fc40005f01670 */
[----:B------:R-:W-:Y:S01]  /*231b0*/  F2FP.SATFINITE.E5M2.F32.PACK_AB_MERGE_C R3, RZ, R3, RZ ;  /* 0x00000003ff03723e */ /* 0x000fe200048060ff */
[----:B------:R-:W-:Y:S01]  /*231c0*/  FMUL R11, R11, UR20 ;  /* 0x000000140b0b7c20 */ /* 0x000fe20008400000 */
[----:B------:R-:W-:Y:S01]  /*231d0*/  F2FP.SATFINITE.E5M2.F32.PACK_AB_MERGE_C R4, RZ, R4, RZ ;  /* 0x00000004ff04723e */ /* 0x000fe200048060ff */
[----:B------:R-:W-:Y:S01]  /*231e0*/  FMUL R12, R12, UR20 ;  /* 0x000000140c0c7c20 */ /* 0x000fe20008400000 */
[----:B------:R-:W-:Y:S01]  /*231f0*/  FMUL R13, R13, UR20 ;  /* 0x000000140d0d7c20 */ /* 0x000fe20008400000 */
[----:B------:R-:W-:Y:S01]  /*23200*/  FMUL R14, R14, UR20 ;  /* 0x000000140e0e7c20 */ /* 0x000fe20008400000 */
[----:B------:R-:W-:Y:S01]  /*23210*/  FMUL R15, R15, UR20 ;  /* 0x000000140f0f7c20 */ /* 0x000fe20008400000 */
[----:B------:R-:W-:Y:S01]  /*23220*/  FMUL R16, R16, UR20 ;  /* 0x0000001410107c20 */ /* 0x000fe20008400000 */
[----:B------:R-:W-:Y:S01]  /*23230*/  FMUL R17, R17, UR20 ;  /* 0x0000001411117c20 */ /* 0x000fe20008400000 */
[----:B------:R-:W-:Y:S01]  /*23240*/  FMUL R18, R18, UR20 ;  /* 0x0000001412127c20 */ /* 0x000fe20008400000 */
[----:B------:R-:W-:Y:S01]  /*23250*/  FMUL R19, R19, UR20 ;  /* 0x0000001413137c20 */ /* 0x000fe20008400000 */
[----:B------:R0:W-:Y:S01]  /*23260*/  @!P0 STG.E.U8 desc[UR14][R24.64+0x1], R3 ;  /* 0x0000010318008986 */ /* 0x0001e2000c10110e */
[----:B------:R-:W-:-:S02]  /*23270*/  ISETP.LT.OR P0, PT, R0, 0x1, !P2 ;  /* 0x000000010000780c */ /* 0x000fc40005701670 */
[----:B------:R-:W-:Y:S01]  /*23280*/  F2FP.SATFINITE.E5M2.F32.PACK_AB_MERGE_C R5, RZ, R5, RZ ;  /* 0x00000005ff05723e */ /* 0x000fe200048060ff */
[----:B------:R-:W-:Y:S01]  /*23290*/  FMUL R20, R20, UR20 ;  /* 0x0000001414147c20 */ /* 0x000fe20008400000 */
[----:B------:R-:W4:Y:S01]  /*232a0*/  LDL.LU R39, [R1+0x204] ;  /* 0x0002040001277983 */ /* 0x000f220000300800 */
[----:B------:R-:W-:Y:S02]  /*232b0*/  F2FP.SATFINITE.E5M2.F32.PACK_AB_MERGE_C R6, RZ, R6, RZ ;  /* 0x00000006ff06723e */ /* 0x000fe400048060ff */
[----:B------:R-:W-:Y:S01]  /*232c0*/  F2FP.SATFINITE.E5M2.F32.PACK_AB_MERGE_C R7, RZ, R7, RZ ;  /* 0x00000007ff07723e */ /* 0x000fe200048060ff */
[----:B------:R-:W-:Y:S01]  /*232d0*/  FMUL R21, R21, UR20 ;  /* 0x0000001415157c20 */ /* 0x000fe20008400000 */
[C---:B------:R-:W-:Y:S01]  /*232e0*/  ISETP.LT.OR P5, PT, R0.reuse, 0xa, !P2 ;  /* 0x0000000a0000780c */ /* 0x040fe200057a1670 */
[----:B------:R-:W2:Y:S04]  /*232f0*/  LDL.LU R35, [R1+0x208] ;  /* 0x0002080001237983 */ /* 0x000ea80000300800 */
[----:B------:R-:W-:Y:S01]  /*23300*/  @!P0 STG.E.U8 desc[UR14][R26.64], R4 ;  /* 0x000000041a008986 */ /* 0x000fe2000c10110e */
[----:B------:R-:W-:-:S02]  /*23310*/  ISETP.LT.OR P0, PT, R0, 0x2, !P2 ;  /* 0x000000020000780c */ /* 0x000fc40005701670 */
[----:B------:R-:W-:Y:S01]  /*23320*/  F2FP.SATFINITE.E5M2.F32.PACK_AB_MERGE_C R8, RZ, R8, RZ ;  /* 0x00000008ff08723e */ /* 0x000fe200048060ff */
[----:B------:R-:W-:Y:S01]  /*23330*/  FMUL R22, R22, UR20 ;  /* 0x0000001416167c20 */ /* 0x000fe20008400000 */
[----:B------:R-:W-:Y:S01]  /*23340*/  F2FP.SATFINITE.E5M2.F32.PACK_AB_MERGE_C R9, RZ, R9, RZ ;  /* 0x00000009ff09723e */ /* 0x000fe200048060ff */
[----:B------:R-:W4:Y:S08]  /*23350*/  LDL.LU R33, [R1+0x20c] ;  /* 0x00020c0001217983 */ /* 0x000f300000300800 */
[----:B------:R1:W-:Y:S01]  /*23360*/  @!P0 STG.E.U8 desc[UR14][R26.64+0x1], R5 ;  /* 0x000001051a008986 */ /* 0x0003e2000c10110e */
[----:B------:R-:W-:-:S03]  /*23370*/  ISETP.LT.OR P0, PT, R0, 0xa, !P3 ;  /* 0x0000000a0000780c */ /* 0x000fc60005f01670 */
[----:B------:R-:W-:Y:S01]  /*23380*/  @!P1 STG.E.U8 desc[UR14][R24.64+0x8], R6 ;  /* 0x0000080618009986 */ /* 0x000fe2000c10110e */
[C---:B------:R-:W-:Y:S02]  /*23390*/  ISETP.LT.OR P1, PT, R0.reuse, 0x9, !P2 ;  /* 0x000000090000780c */ /* 0x040fe40005721670 */
[----:B------:R-:W-:Y:S01]  /*233a0*/  F2FP.SATFINITE.E5M2.F32.PACK_AB_MERGE_C R10, RZ, R10, RZ ;  /* 0x0000000aff0a723e */ /* 0x000fe200048060ff */
[----:B------:R-:W4:Y:S01]  /*233b0*/  LDL.LU R32, [R1+0x210] ;  /* 0x0002100001207983 */ /* 0x000f220000300800 */
[----:B------:R-:W-:Y:S02]  /*233c0*/  F2FP.SATFINITE.E5M2.F32.PACK_AB_MERGE_C R11, RZ, R11, RZ ;  /* 0x0000000bff0b723e */ /* 0x000fe400048060ff */
[----:B------:R-:W-:Y:S01]  /*233d0*/  F2FP.SATFINITE.E5M2.F32.PACK_AB_MERGE_C R12, RZ, R12, RZ ;  /* 0x0000000cff0c723e */ /* 0x000fe200048060ff */
[----:B------:R-:W-:Y:S01]  /*233e0*/  FMUL R23, R23, UR20 ;  /* 0x0000001417177c20 */ /* 0x000fe20008400000 */
[----:B------:R-:W-:Y:S01]  /*233f0*/  F2FP.SATFINITE.E5M2.F32.PACK_AB_MERGE_C R13, RZ, R13, RZ ;  /* 0x0000000dff0d723e */ /* 0x000fe200048060ff */
[----:B------:R-:W-:Y:S01]  /*23400*/  @!P0 STG.E.U8 desc[UR14][R24.64+0x9], R7 ;  /* 0x0000090718008986 */ /* 0x000fe2000c10110e */
[----:B------:R-:W-:-:S03]  /*23410*/  ISETP.LT.OR P0, PT, R0, 0x11, !P3 ;  /* 0x000000110000780c */ /* 0x000fc60005f01670 */
[----:B------:R-:W-:Y:S01]  /*23420*/  @!P1 STG.E.U8 desc[UR14][R26.64+0x8], R8 ;  /* 0x000008081a009986 */ /* 0x000fe2000c10110e */
[----:B------:R-:W-:-:S03]  /*23430*/  ISETP.LT.OR P1, PT, R0, 0x12, !P3 ;  /* 0x000000120000780c */ /* 0x000fc60005f21670 */
[----:B------:R-:W-:Y:S01]  /*23440*/  @!P5 STG.E.U8 desc[UR14][R26.64+0x9], R9 ;  /* 0x000009091a00d986 */ /* 0x000fe2000c10110e */
[----:B------:R-:W-:Y:S02]  /*23450*/  ISETP.LT.OR P5, PT, R0, 0x11, !P2 ;  /* 0x000000110000780c */ /* 0x000fe400057a1670 */
        /* <DEDUP_REMOVED lines=8> */
[C---:B------:R-:W-:Y:S02]  /*234e0*/  ISETP.LT.OR P5, PT, R0.reuse, 0x1a, !P3 ;  /* 0x0000001a0000780c */ /* 0x040fe40005fa1670 */
        /* <DEDUP_REMOVED lines=22> */
[C---:B------:R-:W-:Y:S02]  /*23650*/  ISETP.LT.OR P0, PT, R0.reuse, 0x29, !P3 ;  /* 0x000000290000780c */ /* 0x040fe40005f01670 */
[----:B------:R-:W-:Y:S01]  /*23660*/  F2FP.SATFINITE.E5M2.F32.PACK_AB_MERGE_C R22, RZ, R22, RZ ;  /* 0x00000016ff16723e */ /* 0x000fe200048060ff */
[----:B------:R-:W-:Y:S01]  /*23670*/  @!P1 STG.E.U8 desc[UR14][R26.64+0x20], R20 ;  /* 0x000020141a009986 */ /* 0x000fe2000c10110e */
[----:B------:R-:W-:-:S02]  /*23680*/  ISETP.LT.OR P1, PT, R0, 0x2a, !P3 ;  /* 0x0000002a0000780c */ /* 0x000fc40005f21670 */
[C---:B------:R-:W-:Y:S01]  /*23690*/  ISETP.LT.OR P6, PT, R0.reuse, 0x2a, !P2 ;  /* 0x0000002a0000780c */ /* 0x040fe200057c1670 */
[----:B------:R-:W-:Y:S01]  /*236a0*/  @!P5 STG.E.U8 desc[UR14][R26.64+0x21], R21 ;  /* 0x000021151a00d986 */ /* 0x000fe2000c10110e */
[----:B------:R-:W-:Y:S01]  /*236b0*/  ISETP.LT.OR P5, PT, R0, 0x29, !P2 ;  /* 0x000000290000780c */ /* 0x000fe200057a1670 */
[----:B------:R-:W-:Y:S01]  /*236c0*/  FMUL R156, R156, UR20 ;  /* 0x000000149c9c7c20 */ /* 0x000fe20008400000 */
[----:B------:R-:W-:Y:S01]  /*236d0*/  FMUL R157, R157, UR20 ;  /* 0x000000149d9d7c20 */ /* 0x000fe20008400000 */
[----:B------:R-:W-:Y:S01]  /*236e0*/  FMUL R158, R158, UR20 ;  /* 0x000000149e9e7c20 */ /* 0x000fe20008400000 */
[----:B------:R-:W-:Y:S01]  /*236f0*/  FMUL R159, R159, UR20 ;  /* 0x000000149f9f7c20 */ /* 0x000fe20008400000 */
[----:B------:R-:W-:Y:S01]  /*23700*/  @!P0 STG.E.U8 desc[UR14][R24.64+0x28], R22 ;  /* 0x0000281618008986 */ /* 0x000fe2000c10110e */
[----:B------:R-:W-:Y:S02]  /*23710*/  ISETP.LT.OR P0, PT, R0, 0x31, !P3 ;  /* 0x000000310000780c */ /* 0x000fe40005f01670 */
[----:B------:R-:W-:Y:S01]  /*23720*/  F2FP.SATFINITE.E5M2.F32.PACK_AB_MERGE_C R23, RZ, R23, RZ ;  /* 0x00000017ff17723e */ /* 0x000fe200048060ff */
[----:B------:R-:W-:Y:S01]  /*23730*/  FMUL R160, R160, UR20 ;  /* 0x00000014a0a07c20 */ /* 0x000fe20008400000 */
[----:B------:R-:W-:Y:S01]  /*23740*/  F2FP.SATFINITE.E5M2.F32.PACK_AB_MERGE_C R152, RZ, R152, RZ ;  /* 0x00000098ff98723e */ /* 0x000fe200048060ff */
[----:B------:R-:W-:Y:S01]  /*23750*/  FMUL R161, R161, UR20 ;  /* 0x00000014a1a17c20 */ /* 0x000fe20008400000 */
        /* <DEDUP_REMOVED lines=47> */
[----:B0-----:R-:W-:Y:S01]  /*23a50*/  F2FP.SATFINITE.E5M2.F32.PACK_AB_MERGE_C R3, RZ, R166, RZ ;  /* 0x000000a6ff03723e */ /* 0x001fe200048060ff */
[----:B------:R-:W-:Y:S01]  /*23a60*/  @!P1 STG.E.U8 desc[UR14][R24.64+0x41], R163 ;  /* 0x000041a318009986 */ /* 0x000fe2000c10110e */
[----:B------:R-:W-:-:S03]  /*23a70*/  ISETP.LT.OR P1, PT, R0, 0x4a, !P3 ;  /* 0x0000004a0000780c */ /* 0x000fc60005f21670 */
[----:B------:R-:W-:Y:S01]  /*23a80*/  @!P5 STG.E.U8 desc[UR14][R26.64+0x40], R164 ;  /* 0x000040a41a00d986 */ /* 0x000fe2000c10110e */
[----:B------:R-:W-:-:S03]  /*23a90*/  ISETP.LT.OR P5, PT, R0, 0x49, !P2 ;  /* 0x000000490000780c */ /* 0x000fc600057a1670 */
[----:B------:R-:W-:Y:S01]  /*23aa0*/  @!P6 STG.E.U8 desc[UR14][R26.64+0x41], R165 ;  /* 0x000041a51a00e986 */ /* 0x000fe2000c10110e */
[----:B------:R-:W-:-:S03]  /*23ab0*/  ISETP.LT.OR P6, PT, R0, 0x4a, !P2 ;  /* 0x0000004a0000780c */ /* 0x000fc600057c1670 */
[----:B------:R0:W-:Y:S01]  /*23ac0*/  @!P0 STG.E.U8 desc[UR14][R24.64+0x48], R3 ;  /* 0x0000480318008986 */ /* 0x0001e2000c10110e */
[----:B------:R-:W-:Y:S02]  /*23ad0*/  ISETP.LT.OR P0, PT, R0, 0x51, !P3 ;  /* 0x000000510000780c */ /* 0x000fe40005f01670 */
[----:B------:R-:W-:Y:S01]  /*23ae0*/  F2FP.SATFINITE.E5M2.F32.PACK_AB_MERGE_C R167, RZ, R167, RZ ;  /* 0x000000a7ffa7723e */ /* 0x000fe200048060ff */
[----:B------:R-:W-:Y:S01]  /*23af0*/  FMUL R172, R172, UR20 ;  /* 0x00000014acac7c20 */ /* 0x000fe20008400000 */
[----:B-1----:R-:W-:Y:S01]  /*23b00*/  F2FP.SATFINITE.E5M2.F32.PACK_AB_MERGE_C R5, RZ, R168, RZ ;  /* 0x000000a8ff05723e */ /* 0x002fe200048060ff */
[----:B------:R-:W-:Y:S01]  /*23b10*/  FMUL R173, R173, UR20 ;  /* 0x00000014adad7c20 */ /* 0x000fe20008400000 */
[----:B------:R-:W-:Y:S01]  /*23b20*/  F2FP.SATFINITE.E5M2.F32.PACK_AB_MERGE_C R169, RZ, R169, RZ ;  /* 0x000000a9ffa9723e */ /* 0x000fe200048060ff */
[----:B------:R-:W-:Y:S01]  /*23b30*/  @!P1 STG.E.U8 desc[UR14][R24.64+0x49], R167 ;  /* 0x000049a718009986 */ /* 0x000fe2000c10110e */
[----:B0-----:R-:W-:-:S03]  /*23b40*/  F2FP.SATFINITE.E5M2.F32.PACK_AB_MERGE_C R3, RZ, R170, RZ ;  /* 0x000000aaff03723e */ /* 0x001fc600048060ff */
[----:B------:R0:W-:Y:S01]  /*23b50*/  @!P5 STG.E.U8 desc[UR14][R26.64+0x48], R5 ;  /* 0x000048051a00d986 */ /* 0x0001e2000c10110e */
[C---:B------:R-:W-:Y:S02]  /*23b60*/  ISETP.LT.OR P1, PT, R0.reuse, 0x52, !P3 ;  /* 0x000000520000780c */ /* 0x040fe40005f21670 */
[C---:B------:R-:W-:Y:S01]  /*23b70*/  ISETP.LT.OR P5, PT, R0.reuse, 0x51, !P2 ;  /* 0x000000510000780c */ /* 0x040fe200057a1670 */
[----:B------:R-:W-:Y:S01]  /*23b80*/  @!P6 STG.E.U8 desc[UR14][R26.64+0x49], R169 ;  /* 0x000049a91a00e986 */ /* 0x000fe2000c10110e */
[----:B------:R-:W-:-:S03]  /*23b90*/  ISETP.LT.OR P6, PT, R0, 0x52, !P2 ;  /* 0x000000520000780c */ /* 0x000fc600057c1670 */
[----:B------:R1:W-:Y:S01]  /*23ba0*/  @!P0 STG.E.U8 desc[UR14][R24.64+0x50], R3 ;  /* 0x0000500318008986 */ /* 0x0003e2000c10110e */
[----:B------:R-:W-:Y:S01]  /*23bb0*/  ISETP.LT.OR P0, PT, R0, 0x59, !P3 ;  /* 0x000000590000780c */ /* 0x000fe20005f01670 */
[----:B------:R-:W-:Y:S01]  /*23bc0*/  FMUL R174, R174, UR20 ;  /* 0x00000014aeae7c20 */ /* 0x000fe20008400000 */
[----:B------:R-:W-:Y:S01]  /*23bd0*/  F2FP.SATFINITE.E5M2.F32.PACK_AB_MERGE_C R171, RZ, R171, RZ ;  /* 0x000000abffab723e */ /* 0x000fe200048060ff */
[----:B------:R-:W-:Y:S01]  /*23be0*/  FMUL R175, R175, UR20 ;  /* 0x00000014afaf7c20 */ /* 0x000fe20008400000 */
[----:B0-----:R-:W-:Y:S01]  /*23bf0*/  F2FP.SATFINITE.E5M2.F32.PACK_AB_MERGE_C R5, RZ, R172, RZ ;  /* 0x000000acff05723e */ /* 0x001fe200048060ff */
[----:B------:R-:W-:Y:S01]  /*23c00*/  FMUL R176, R176, UR20 ;  /* 0x00000014b0b07c20 */ /* 0x000fe20008400000 */
[----:B------:R-:W-:Y:S01]  /*23c10*/  F2FP.SATFINITE.E5M2.F32.PACK_AB_MERGE_C R173, RZ, R173, RZ ;  /* 0x000000adffad723e */ /* 0x000fe200048060ff */
[----:B------:R-:W-:Y:S01]  /*23c20*/  @!P1 STG.E.U8 desc[UR14][R24.64+0x51], R171 ;  /* 0x000051ab18009986 */ /* 0x000fe2000c10110e */
[----:B-1----:R-:W-:-:S03]  /*23c30*/  F2FP.SATFINITE.E5M2.F32.PACK_AB_MERGE_C R3, RZ, R174, RZ ;  /* 0x000000aeff03723e */ /* 0x002fc600048060ff */
        /* <DEDUP_REMOVED lines=220> */
[----:B------:R-:W4:Y:S01]  /*24a00*/  LDL.LU R38, [R1+0x214] ;  /* 0x0002140001267983 */ /* 0x000f220000300800 */
[----:B------:R-:W-:Y:S02]  /*24a10*/  F2FP.SATFINITE.E5M2.F32.PACK_AB_MERGE_C R229, RZ, R229, RZ ;  /* 0x000000e5ffe5723e */ /* 0x000fe400048060ff */
[----:B-1----:R-:W-:Y:S01]  /*24a20*/  F2FP.SATFINITE.E5M2.F32.PACK_AB_MERGE_C R3, RZ, R230, RZ ;  /* 0x000000e6ff03723e */ /* 0x002fe200048060ff */
[----:B------:R-:W-:Y:S01]  /*24a30*/  @!P1 STG.E.U8 desc[UR14][R24.64+0xc1], R227 ;  /* 0x0000c1e318009986 */ /* 0x000fe2000c10110e */
[----:B------:R-:W-:-:S03]  /*24a40*/  ISETP.LT.OR P1, PT, R0, 0xca, !P3 ;  /* 0x000000ca0000780c */ /* 0x000fc60005f21670 */
[----:B------:R0:W-:Y:S01]  /*24a50*/  @!P5 STG.E.U8 desc[UR14][R26.64+0xc0], R5 ;  /* 0x0000c0051a00d986 */ /* 0x0001e2000c10110e */
[----:B------:R-:W-:-:S03]  /*24a60*/  ISETP.LT.OR P5, PT, R0, 0xc9, !P2 ;  /* 0x000000c90000780c */ /* 0x000fc600057a1670 */
[----:B------:R-:W-:Y:S01]  /*24a70*/  @!P6 STG.E.U8 desc[UR14][R26.64+0xc1], R229 ;  /* 0x0000c1e51a00e986 */ /* 0x000fe2000c10110e */
[----:B------:R-:W-:-:S03]  /*24a80*/  ISETP.LT.OR P6, PT, R0, 0xca, !P2 ;  /* 0x000000ca0000780c */ /* 0x000fc600057c1670 */
[----:B------:R4:W-:Y:S01]  /*24a90*/  @!P0 STG.E.U8 desc[UR14][R24.64+0xc8], R3 ;  /* 0x0000c80318008986 */ /* 0x0009e2000c10110e */
[----:B------:R-:W-:Y:S01]  /*24aa0*/  ISETP.LT.OR P0, PT, R0, 0xd1, !P3 ;  /* 0x000000d10000780c */ /* 0x000fe20005f01670 */
[----:B------:R-:W-:Y:S01]  /*24ab0*/  FMUL R232, R232, UR20 ;  /* 0x00000014e8e87c20 */ /* 0x000fe20008400000 */
[----:B------:R-:W-:Y:S01]  /*24ac0*/  FMUL R233, R233, UR20 ;  /* 0x00000014e9e97c20 */ /* 0x000fe20008400000 */
[----:B------:R-:W4:Y:S01]  /*24ad0*/  LDL.LU R37, [R1+0x218] ;  /* 0x0002180001257983 */ /* 0x000f220000300800 */
[----:B------:R-:W-:Y:S01]  /*24ae0*/  FMUL R234, R234, UR20 ;  /* 0x00000014eaea7c20 */ /* 0x000fe20008400000 */
[----:B------:R-:W-:Y:S02]  /*24af0*/  F2FP.SATFINITE.E5M2.F32.PACK_AB_MERGE_C R231, RZ, R231, RZ ;  /* 0x000000e7ffe7723e */ /* 0x000fe400048060ff */
[----:B------:R-:W4:Y:S01]  /*24b00*/  LDL.LU R36, [R1+0x21c] ;  /* 0x00021c0001247983 */ /* 0x000f220000300800 */
[----:B0-----:R-:W-:Y:S01]  /*24b10*/  F2FP.SATFINITE.E5M2.F32.PACK_AB_MERGE_C R5, RZ, R232, RZ ;  /* 0x000000e8ff05723e */ /* 0x001fe200048060ff */
[----:B---3--:R-:W-:Y:S01]  /*24b20*/  FMUL R2, R40, UR20 ;  /* 0x0000001428027c20 */ /* 0x008fe20008400000 */
[----:B------:R-:W-:Y:S01]  /*24b30*/  F2FP.SATFINITE.E5M2.F32.PACK_AB_MERGE_C R233, RZ, R233, RZ ;  /* 0x000000e9ffe9723e */ /* 0x000fe200048060ff */
[----:B--2---:R-:W-:Y:S01]  /*24b40*/  FMUL R4, R35, UR20 ;  /* 0x0000001423047c20 */ /* 0x004fe20008400000 */
[----:B------:R-:W-:Y:S01]  /*24b50*/  F2FP.SATFINITE.E5M2.F32.PACK_AB_MERGE_C R7, RZ, R234, RZ ;  /* 0x000000eaff07723e */ /* 0x000fe200048060ff */
[----:B------:R-:W2:Y:S01]  /*24b60*/  LDL.LU R35, [R1+0x220] ;  /* 0x0002200001237983 */ /* 0x000ea20000300800 */
[----:B------:R-:W-:Y:S01]  /*24b70*/  FMUL R235, R235, UR20 ;  /* 0x00000014ebeb7c20 */ /* 0x000fe20008400000 */
[----:B------:R-:W-:Y:S01]  /*24b80*/  FMUL R236, R236, UR20 ;  /* 0x00000014ecec7c20 */ /* 0x000fe20008400000 */
[----:B----4-:R-:W-:Y:S01]  /*24b90*/  FMUL R3, R39, UR20 ;  /* 0x0000001427037c20 */ /* 0x010fe20008400000 */
[----:B------:R-:W-:Y:S01]  /*24ba0*/  @!P1 STG.E.U8 desc[UR14][R24.64+0xc9], R231 ;  /* 0x0000c9e718009986 */ /* 0x000fe2000c10110e */
[C---:B------:R-:W-:Y:S01]  /*24bb0*/  ISETP.LT.OR P1, PT, R0.reuse, 0xd2, !P3 ;  /* 0x000000d20000780c */ /* 0x040fe20005f21670 */
[----:B------:R-:W-:Y:S01]  /*24bc0*/  FMUL R237, R237, UR20 ;  /* 0x00000014eded7c20 */ /* 0x000fe20008400000 */
[----:B------:R-:W-:Y:S01]  /*24bd0*/  F2FP.SATFINITE.E5M2.F32.PACK_AB_MERGE_C R235, RZ, R235, RZ ;  /* 0x000000ebffeb723e */ /* 0x000fe200048060ff */
[----:B------:R0:W-:Y:S01]  /*24be0*/  @!P5 STG.E.U8 desc[UR14][R26.64+0xc8], R5 ;  /* 0x0000c8051a00d986 */ /* 0x0001e2000c10110e */
[----:B------:R-:W-:-:S02]  /*24bf0*/  ISETP.LT.OR P5, PT, R0, 0xd1, !P2 ;  /* 0x000000d10000780c */ /* 0x000fc400057a1670 */
[----:B------:R-:W-:Y:S01]  /*24c00*/  F2FP.SATFINITE.E5M2.F32.PACK_AB_MERGE_C R9, RZ, R236, RZ ;  /* 0x000000ecff09723e */ /* 0x000fe200048060ff */
[----:B------:R-:W-:Y:S01]  /*24c10*/  @!P6 STG.E.U8 desc[UR14][R26.64+0xc9], R233 ;  /* 0x0000c9e91a00e986 */ /* 0x000fe2000c10110e */
[C---:B------:R-:W-:Y:S02]  /*24c20*/  ISETP.LT.OR P6, PT, R0.reuse, 0xd2, !P2 ;  /* 0x000000d20000780c */ /* 0x040fe400057c1670 */
[----:B------:R-:W-:Y:S01]  /*24c30*/  F2FP.SATFINITE.E5M2.F32.PACK_AB_MERGE_C R237, RZ, R237, RZ ;  /* 0x000000edffed723e */ /* 0x000fe200048060ff */
[----:B------:R1:W-:Y:S01]  /*24c40*/  @!P0 STG.E.U8 desc[UR14][R24.64+0xd0], R7 ;  /* 0x0000d00718008986 */ /* 0x0003e2000c10110e */
[C---:B------:R-:W-:Y:S01]  /*24c50*/  ISETP.LT.OR P0, PT, R0.reuse, 0xd9, !P3 ;  /* 0x000000d90000780c */ /* 0x040fe20005f01670 */
[----:B0-----:R-:W-:Y:S02]  /*24c60*/  FMUL R5, R33, UR20 ;  /* 0x0000001421057c20 */ /* 0x001fe40008400000 */
[----:B------:R-:W-:Y:S01]  /*24c70*/  @!P1 STG.E.U8 desc[UR14][R24.64+0xd1], R235 ;  /* 0x0000d1eb18009986 */ /* 0x000fe2000c10110e */
[----:B------:R-:W-:-:S03]  /*24c80*/  ISETP.LT.OR P1, PT, R0, 0xda, !P3 ;  /* 0x000000da0000780c */ /* 0x000fc60005f21670 */
[----:B------:R-:W3:Y:S01]  /*24c90*/  LDL.LU R33, [R1+0x224] ;  /* 0x0002240001217983 */ /* 0x000ee20000300800 */
[----:B-1----:R-:W-:Y:S01]  /*24ca0*/  F2FP.SATFINITE.E5M2.F32.PACK_AB_MERGE_C R7, RZ, R2, RZ ;  /* 0x00000002ff07723e */ /* 0x002fe200048060ff */
[----:B------:R-:W-:Y:S02]  /*24cb0*/  FMUL R2, R32, UR20 ;  /* 0x0000001420027c20 */ /* 0x000fe40008400000 */
[----:B------:R-:W4:Y:S04]  /*24cc0*/  LDL.LU R40, [R1+0x228] ;  /* 0x0002280001287983 */ /* 0x000f280000300800 */
[----:B------:R-:W4:Y:S04]  /*24cd0*/  LDL.LU R32, [R1+0x22c] ;  /* 0x00022c0001207983 */ /* 0x000f280000300800 */
[----:B------:R-:W4:Y:S01]  /*24ce0*/  LDL.LU R39, [R1+0x230] ;  /* 0x0002300001277983 */ /* 0x000f220000300800 */
[----:B------:R-:W-:-:S03]  /*24cf0*/  F2FP.SATFINITE.E5M2.F32.PACK_AB_MERGE_C R11, RZ, R4, RZ ;  /* 0x00000004ff0b723e */ /* 0x000fc600048060ff */
[----:B------:R0:W-:Y:S01]  /*24d00*/  @!P5 STG.E.U8 desc[UR14][R26.64+0xd0], R9 ;  /* 0x0000d0091a00d986 */ /* 0x0001e2000c10110e */
[C---:B------:R-:W-:Y:S02]  /*24d10*/  ISETP.LT.OR P5, PT, R0.reuse, 0xd9, !P2 ;  /* 0x000000d90000780c */ /* 0x040fe400057a1670 */
[----:B------:R-:W-:Y:S01]  /*24d20*/  F2FP.SATFINITE.E5M2.F32.PACK_AB_MERGE_C R13, RZ, R5, RZ ;  /* 0x00000005ff0d723e */ /* 0x000fe200048060ff */
[----:B------:R-:W-:Y:S01]  /*24d30*/  @!P6 STG.E.U8 desc[UR14][R26.64+0xd1], R237 ;  /* 0x0000d1ed1a00e986 */ /* 0x000fe2000c10110e */
[----:B------:R-:W-:Y:S02]  /*24d40*/  ISETP.LT.OR P6, PT, R0, 0xda, !P2 ;  /* 0x000000da0000780c */ /* 0x000fe400057c1670 */
[----:B0-----:R-:W-:Y:S01]  /*24d50*/  F2FP.SATFINITE.E5M2.F32.PACK_AB_MERGE_C R9, RZ, R3, RZ ;  /* 0x00000003ff09723e */ /* 0x001fe200048060ff */
[----:B------:R0:W-:Y:S04]  /*24d60*/  @!P0 STG.E.U8 desc[UR14][R24.64+0xd8], R7 ;  /* 0x0000d80718008986 */ /* 0x0001e8000c10110e */
[----:B------:R1:W-:Y:S01]  /*24d70*/  @!P1 STG.E.U8 desc[UR14][R24.64+0xd9], R9 ;  /* 0x0000d90918009986 */ /* 0x0003e2000c10110e */
[----:B0-----:R-:W-:-:S03]  /*24d80*/  F2FP.SATFINITE.E5M2.F32.PACK_AB_MERGE_C R7, RZ, R2, RZ ;  /* 0x00000002ff07723e */ /* 0x001fc600048060ff */
[----:B------:R0:W-:Y:S01]  /*24d90*/  @!P5 STG.E.U8 desc[UR14][R26.64+0xd8], R11 ;  /* 0x0000d80b1a00d986 */ /* 0x0001e2000c10110e */
[----:B------:R-:W-:-:S03]  /*24da0*/  FMUL R3, R38, UR20 ;  /* 0x0000001426037c20 */ /* 0x000fc60008400000 */
[----:B------:R-:W4:Y:S02]  /*24db0*/  LDL.LU R38, [R1+0x234] ;  /* 0x0002340001267983 */ /* 0x000f240000300800 */
[----:B-1----:R-:W-:Y:S01]  /*24dc0*/  F2FP.SATFINITE.E5M2.F32.PACK_AB_MERGE_C R9, RZ, R3, RZ ;  /* 0x00000003ff09723e */ /* 0x002fe200048060ff */
[----:B------:R-:W-:Y:S02]  /*24dd0*/  FMUL R4, R37, UR20 ;  /* 0x0000001425047c20 */ /* 0x000fe40008400000 */
[----:B------:R-:W4:Y:S01]  /*24de0*/  LDL.LU R37, [R1+0x238] ;  /* 0x0002380001257983 */ /* 0x000f220000300800 */
[----:B------:R-:W-:-:S03]  /*24df0*/  FMUL R5, R36, UR20 ;  /* 0x0000001424057c20 */ /* 0x000fc60008400000 */
[----:B------:R-:W4:Y:S01]  /*24e00*/  LDL.LU R36, [R1+0x23c] ;  /* 0x00023c0001247983 */ /* 0x000f220000300800 */
[----:B--2---:R-:W-:-:S03]  /*24e10*/  FMUL R2, R35, UR20 ;  /* 0x0000001423027c20 */ /* 0x004fc60008400000 */
[----:B------:R-:W2:Y:S01]  /*24e20*/  LDL.LU R35, [R1+0x240] ;  /* 0x0002400001237983 */ /* 0x000ea20000300800 */
[----:B0-----:R-:W-:Y:S01]  /*24e30*/  F2FP.SATFINITE.E5M2.F32.PACK_AB_MERGE_C R11, RZ, R4, RZ ;  /* 0x00000004ff0b723e */ /* 0x001fe200048060ff */
[----:B---3--:R-:W-:Y:S02]  /*24e40*/  FMUL R3, R33, UR20 ;  /* 0x0000001421037c20 */ /* 0x008fe40008400000 */
[----:B------:R-:W3:Y:S01]  /*24e50*/  LDL.LU R33, [R1+0x244] ;  /* 0x0002440001217983 */ /* 0x000ee20000300800 */
[----:B----4-:R-:W-:-:S03]  /*24e60*/  FMUL R4, R32, UR20 ;  /* 0x0000001420047c20 */ /* 0x010fc60008400000 */
[----:B------:R-:W4:Y:S04]  /*24e70*/  LDL.LU R32, [R1+0x248] ;  /* 0x0002480001207983 */ /* 0x000f280000300800 */
[----:B------:R0:W-:Y:S01]  /*24e80*/  @!P6 STG.E.U8 desc[UR14][R26.64+0xd9], R13 ;  /* 0x0000d90d1a00e986 */ /* 0x0001e2000c10110e */
[C---:B------:R-:W-:Y:S02]  /*24e90*/  ISETP.LT.OR P6, PT, R0.reuse, 0xe2, !P3 ;  /* 0x000000e20000780c */ /* 0x040fe40005fc1670 */
[C---:B------:R-:W-:Y:S02]  /*24ea0*/  ISETP.LT.OR P5, PT, R0.reuse, 0xe1, !P3 ;  /* 0x000000e10000780c */ /* 0x040fe40005fa1670 */
[C---:B------:R-:W-:Y:S02]  /*24eb0*/  ISETP.LT.OR P0, PT, R0.reuse, 0xe1, !P2 ;  /* 0x000000e10000780c */ /* 0x040fe40005701670 */
[----:B------:R-:W-:-:S02]  /*24ec0*/  ISETP.LT.OR P1, PT, R0, 0xe2, !P2 ;  /* 0x000000e20000780c */ /* 0x000fc40005721670 */
[----:B------:R-:W-:-:S05]  /*24ed0*/  F2FP.SATFINITE.E5M2.F32.PACK_AB_MERGE_C R5, RZ, R5, RZ ;  /* 0x00000005ff05723e */ /* 0x000fca00048060ff */
[----:B------:R-:W-:Y:S01]  /*24ee0*/  @!P6 STG.E.U8 desc[UR14][R24.64+0xe1], R9 ;  /* 0x0000e1091800e986 */ /* 0x000fe2000c10110e */
[----:B------:R-:W-:Y:S02]  /*24ef0*/  ISETP.LT.OR P6, PT, R0, 0xe9, !P3 ;  /* 0x000000e90000780c */ /* 0x000fe40005fc1670 */
[----:B0-----:R-:W-:Y:S01]  /*24f00*/  F2FP.SATFINITE.E5M2.F32.PACK_AB_MERGE_C R13, RZ, R2, RZ ;  /* 0x00000002ff0d723e */ /* 0x001fe200048060ff */
[----:B------:R-:W-:Y:S01]  /*24f10*/  FMUL R2, R40, UR20 ;  /* 0x0000001428027c20 */ /* 0x000fe20008400000 */
[----:B------:R0:W-:Y:S01]  /*24f20*/  @!P5 STG.E.U8 desc[UR14][R24.64+0xe0], R7 ;  /* 0x0000e0071800d986 */ /* 0x0001e2000c10110e */
[----:B------:R-:W-:-:S03]  /*24f30*/  ISETP.LT.OR P5, PT, R0, 0xea, !P2 ;  /* 0x000000ea0000780c */ /* 0x000fc600057a1670 */
[----:B------:R-:W-:Y:S01]  /*24f40*/  @!P0 STG.E.U8 desc[UR14][R26.64+0xe0], R11 ;  /* 0x0000e00b1a008986 */ /* 0x000fe2000c10110e */
[----:B------:R-:W-:-:S03]  /*24f50*/  ISETP.LT.OR P0, PT, R0, 0xea, !P3 ;  /* 0x000000ea0000780c */ /* 0x000fc60005f01670 */
[----:B------:R1:W-:Y:S01]  /*24f60*/  @!P1 STG.E.U8 desc[UR14][R26.64+0xe1], R5 ;  /* 0x0000e1051a009986 */ /* 0x0003e2000c10110e */
[----:B------:R-:W-:-:S03]  /*24f70*/  ISETP.LT.OR P1, PT, R0, 0xe9, !P2 ;  /* 0x000000e90000780c */ /* 0x000fc60005721670 */
[----:B------:R-:W4:Y:S01]  /*24f80*/  LDL.LU R40, [R1+0x24c] ;  /* 0x00024c0001287983 */ /* 0x000f220000300800 */
[----:B0-----:R-:W-:-:S03]  /*24f90*/  F2FP.SATFINITE.E5M2.F32.PACK_AB_MERGE_C R7, RZ, R3, RZ ;  /* 0x00000003ff07723e */ /* 0x001fc600048060ff */
[----:B------:R-:W-:Y:S01]  /*24fa0*/  @!P6 STG.E.U8 desc[UR14][R24.64+0xe8], R13 ;  /* 0x0000e80d1800e986 */ /* 0x000fe2000c10110e */
[----:B-1----:R-:W-:Y:S01]  /*24fb0*/  F2FP.SATFINITE.E5M2.F32.PACK_AB_MERGE_C R5, RZ, R2, RZ ;  /* 0x00000002ff05723e */ /* 0x002fe200048060ff */
[----:B------:R-:W-:Y:S02]  /*24fc0*/  FMUL R2, R39, UR20 ;  /* 0x0000001427027c20 */ /* 0x000fe40008400000 */
[----:B------:R-:W4:Y:S01]  /*24fd0*/  LDL.LU R39, [R1+0x250] ;  /* 0x0002500001277983 */ /* 0x000f220000300800 */
[----:B------:R-:W-:Y:S02]  /*24fe0*/  ISETP.LT.OR P6, PT, R0, 0xf1, !P3 ;  /* 0x000000f10000780c */ /* 0x000fe40005fc1670 */
[----:B------:R-:W-:Y:S02]  /*24ff0*/  F2FP.SATFINITE.E5M2.F32.PACK_AB_MERGE_C R9, RZ, R4, RZ ;  /* 0x00000004ff09723e */ /* 0x000fe400048060ff */
[----:B------:R-:W-:Y:S01]  /*25000*/  F2FP.SATFINITE.E5M2.F32.PACK_AB_MERGE_C R11, RZ, R2, RZ ;  /* 0x00000002ff0b723e */ /* 0x000fe200048060ff */
[----:B------:R0:W-:Y:S04]  /*25010*/  @!P0 STG.E.U8 desc[UR14][R24.64+0xe9], R7 ;  /* 0x0000e90718008986 */ /* 0x0001e8000c10110e */
[----:B------:R1:W-:Y:S04]  /*25020*/  @!P5 STG.E.U8 desc[UR14][R26.64+0xe9], R9 ;  /* 0x0000e9091a00d986 */ /* 0x0003e8000c10110e */
[----:B------:R-:W-:Y:S04]  /*25030*/  @!P1 STG.E.U8 desc[UR14][R26.64+0xe8], R5 ;  /* 0x0000e8051a009986 */ /* 0x000fe8000c10110e */
[----:B------:R2:W-:Y:S01]  /*25040*/  @!P6 STG.E.U8 desc[UR14][R24.64+0xf0], R11 ;  /* 0x0000f00b1800e986 */ /* 0x0005e2000c10110e */
[----:B------:R-:W-:-:S03]  /*25050*/  FMUL R3, R38, UR20 ;  /* 0x0000001426037c20 */ /* 0x000fc60008400000 */
[----:B------:R-:W4:Y:S02]  /*25060*/  LDL.LU R38, [R1+0x254] ;  /* 0x0002540001267983 */ /* 0x000f240000300800 */
[----:B0-----:R-:W-:Y:S01]  /*25070*/  F2FP.SATFINITE.E5M2.F32.PACK_AB_MERGE_C R7, RZ, R3, RZ ;  /* 0x00000003ff07723e */ /* 0x001fe200048060ff */
[----:B------:R-:W-:Y:S02]  /*25080*/  FMUL R4, R37, UR20 ;  /* 0x0000001425047c20 */ /* 0x000fe40008400000 */
[----:B------:R-:W4:Y:S01]  /*25090*/  LDL.LU R37, [R1+0x258] ;  /* 0x0002580001257983 */ /* 0x000f220000300800 */
[----:B------:R-:W-:-:S03]  /*250a0*/  FMUL R2, R36, UR20 ;  /* 0x0000001424027c20 */ /* 0x000fc60008400000 */
[----:B------:R-:W4:Y:S02]  /*250b0*/  LDL.LU R36, [R1+0x25c] ;  /* 0x00025c0001247983 */ /* 0x000f240000300800 */
[----:B-1----:R-:W-:Y:S01]  /*250c0*/  F2FP.SATFINITE.E5M2.F32.PACK_AB_MERGE_C R9, RZ, R2, RZ ;  /* 0x00000002ff09723e */ /* 0x002fe200048060ff */
[----:B--2---:R-:W-:Y:S02]  /*250d0*/  FMUL R2, R35, UR20 ;  /* 0x0000001423027c20 */ /* 0x004fe40008400000 */
[----:B------:R-:W2:Y:S03]  /*250e0*/  LDL.LU R35, [R1+0x260] ;  /* 0x0002600001237983 */ /* 0x000ea60000300800 */
[----:B------:R-:W-:Y:S01]  /*250f0*/  F2FP.SATFINITE.E5M2.F32.PACK_AB_MERGE_C R11, RZ, R2, RZ ;  /* 0x00000002ff0b723e */ /* 0x000fe200048060ff */
[----:B---3--:R-:W-:Y:S02]  /*25100*/  FMUL R3, R33, UR20 ;  /* 0x0000001421037c20 */ /* 0x008fe40008400000 */
[----:B------:R-:W3:Y:S01]  /*25110*/  LDL.LU R33, [R1+0x264] ;  /* 0x0002640001217983 */ /* 0x000ee20000300800 */
[----:B----4-:R-:W-:-:S03]  /*25120*/  FMUL R2, R32, UR20 ;  /* 0x0000001420027c20 */ /* 0x010fc60008400000 */
[----:B------:R-:W4:Y:S01]  /*25130*/  LDL.LU R32, [R1+0x268] ;  /* 0x0002680001207983 */ /* 0x000f220000300800 */
[C---:B------:R-:W-:Y:S02]  /*25140*/  ISETP.LT.OR P0, PT, R0.reuse, 0xf2, !P3 ;  /* 0x000000f20000780c */ /* 0x040fe40005f01670 */
[C---:B------:R-:W-:Y:S02]  /*25150*/  ISETP.LT.OR P5, PT, R0.reuse, 0xf2, !P2 ;  /* 0x000000f20000780c */ /* 0x040fe400057a1670 */
[C---:B------:R-:W-:Y:S02]  /*25160*/  ISETP.LT.OR P1, PT, R0.reuse, 0xf1, !P2 ;  /* 0x000000f10000780c */ /* 0x040fe40005721670 */
[----:B------:R-:W-:Y:S02]  /*25170*/  ISETP.LT.OR P6, PT, R0, 0xf9, !P3 ;  /* 0x000000f90000780c */ /* 0x000fe40005fc1670 */
[----:B------:R-:W-:Y:S02]  /*25180*/  F2FP.SATFINITE.E5M2.F32.PACK_AB_MERGE_C R13, RZ, R3, RZ ;  /* 0x00000003ff0d723e */ /* 0x000fe400048060ff */
[----:B------:R-:W-:-:S03]  /*25190*/  F2FP.SATFINITE.E5M2.F32.PACK_AB_MERGE_C R5, RZ, R4, RZ ;  /* 0x00000004ff05723e */ /* 0x000fc600048060ff */
[----:B------:R0:W-:Y:S01]  /*251a0*/  @!P0 STG.E.U8 desc[UR14][R24.64+0xf1], R7 ;  /* 0x0000f10718008986 */ /* 0x0001e2000c10110e */
[----:B------:R-:W-:-:S03]  /*251b0*/  ISETP.LT.OR P3, PT, R0, 0xfa, !P3 ;  /* 0x000000fa0000780c */ /* 0x000fc60005f61670 */
[----:B------:R1:W-:Y:S01]  /*251c0*/  @!P5 STG.E.U8 desc[UR14][R26.64+0xf1], R9 ;  /* 0x0000f1091a00d986 */ /* 0x0003e2000c10110e */
[----:B------:R-:W-:Y:S02]  /*251d0*/  ISETP.LT.OR P5, PT, R0, 0xf9, !P2 ;  /* 0x000000f90000780c */ /* 0x000fe400057a1670 */
[----:B0-----:R-:W-:Y:S01]  /*251e0*/  F2FP.SATFINITE.E5M2.F32.PACK_AB_MERGE_C R7, RZ, R2, RZ ;  /* 0x00000002ff07723e */ /* 0x001fe200048060ff */
[----:B------:R-:W-:Y:S01]  /*251f0*/  @!P1 STG.E.U8 desc[UR14][R26.64+0xf0], R5 ;  /* 0x0000f0051a009986 */ /* 0x000fe2000c10110e */
[----:B------:R-:W-:-:S03]  /*25200*/  FMUL R2, R40, UR20 ;  /* 0x0000001428027c20 */ /* 0x000fc60008400000 */
[----:B------:R-:W4:Y:S01]  /*25210*/  LDL.LU R40, [R1+0x26c] ;  /* 0x00026c0001287983 */ /* 0x000f220000300800 */
[----:B------:R-:W-:-:S03]  /*25220*/  FMUL R3, R39, UR20 ;  /* 0x0000001427037c20 */ /* 0x000fc60008400000 */
[----:B------:R-:W4:Y:S01]  /*25230*/  LDL.LU R39, [R1+0x270] ;  /* 0x0002700001277983 */ /* 0x000f220000300800 */
[----:B-1----:R-:W-:-:S03]  /*25240*/  F2FP.SATFINITE.E5M2.F32.PACK_AB_MERGE_C R9, RZ, R2, RZ ;  /* 0x00000002ff09723e */ /* 0x002fc600048060ff */
        /* <DEDUP_REMOVED lines=17> */
[----:B------:R-:W4:Y:S01]  /*25360*/  LDL.LU R32, [R1+0x288] ;  /* 0x0002880001207983 */ /* 0x000f220000300800 */
[----:B------:R-:W-:Y:S02]  /*25370*/  ISETP.GE.AND P1, PT, R34, 0x81, PT ;  /* 0x000000812200780c */ /* 0x000fe40003f26270 */
[C---:B------:R-:W-:Y:S02]  /*25380*/  ISETP.LT.OR P2, PT, R0.reuse, 0xfa, !P2 ;  /* 0x000000fa0000780c */ /* 0x040fe40005741670 */
[C---:B------:R-:W-:Y:S02]  /*25390*/  ISETP.LT.OR P6, PT, R0.reuse, 0x1, !P1 ;  /* 0x000000010000780c */ /* 0x040fe40004fc1670 */
[----:B------:R-:W-:Y:S02]  /*253a0*/  ISETP.LT.OR P3, PT, R0, 0x2, !P1 ;  /* 0x000000020000780c */ /* 0x000fe40004f61670 */
[----:B------:R-:W-:-:S07]  /*253b0*/  ISETP.GE.AND P0, PT, R34, 0x89, PT ;  /* 0x000000892200780c */ /* 0x000fce0003f06270 */
[----:B------:R0:W-:Y:S04]  /*253c0*/  @!P2 STG.E.U8 desc[UR14][R26.64+0xf9], R9 ;  /* 0x0000f9091a00a986 */ /* 0x0001e8000c10110e */
[----:B------:R-:W-:Y:S01]  /*253d0*/  @!P6 STG.E.U8 desc[UR14][R30.64], R11 ;  /* 0x0000000b1e00e986 */ /* 0x000fe2000c10110e */
[C---:B------:R-:W-:Y:S02]  /*253e0*/  ISETP.LT.OR P6, PT, R0.reuse, 0x2, !P0 ;  /* 0x000000020000780c */ /* 0x040fe400047c1670 */
[C---:B------:R-:W-:Y:S01]  /*253f0*/  ISETP.LT.OR P5, PT, R0.reuse, 0x1, !P0 ;  /* 0x000000010000780c */ /* 0x040fe200047a1670 */
[----:B------:R1:W-:Y:S01]  /*25400*/  @!P3 STG.E.U8 desc[UR14][R30.64+0x1], R13 ;  /* 0x0000010d1e00b986 */ /* 0x0003e2000c10110e */
[----:B------:R-:W-:Y:S02]  /*25410*/  ISETP.LT.OR P2, PT, R0, 0xa, !P1 ;  /* 0x0000000a0000780c */ /* 0x000fe40004f41670 */
[----:B0-----:R-:W-:Y:S01]  /*25420*/  F2FP.SATFINITE.E5M2.F32.PACK_AB_MERGE_C R9, RZ, R3, RZ ;  /* 0x00000003ff09723e */ /* 0x001fe200048060ff */
[----:B------:R-:W-:-:S02]  /*25430*/  FMUL R3, R40, UR20 ;  /* 0x0000001428037c20 */ /* 0x000fc40008400000 */
[----:B------:R-:W4:Y:S01]  /*25440*/  LDL.LU R40, [R1+0x28c] ;  /* 0x00028c0001287983 */ /* 0x000f220000300800 */
[----:B-1----:R-:W-:Y:S02]  /*25450*/  F2FP.SATFINITE.E5M2.F32.PACK_AB_MERGE_C R13, RZ, R2, RZ ;  /* 0x00000002ff0d723e */ /* 0x002fe400048060ff */
[C---:B------:R-:W-:Y:S01]  /*25460*/  ISETP.LT.OR P3, PT, R0.reuse, 0x9, !P1 ;  /* 0x000000090000780c */ /* 0x040fe20004f61670 */
[----:B------:R0:W-:Y:S01]  /*25470*/  @!P6 STG.E.U8 desc[UR14][R28.64+0x1], R7 ;  /* 0x000001071c00e986 */ /* 0x0001e2000c10110e */
[----:B------:R-:W-:Y:S01]  /*25480*/  F2FP.SATFINITE.E5M2.F32.PACK_AB_MERGE_C R5, RZ, R5, RZ ;  /* 0x00000005ff05723e */ /* 0x000fe200048060ff */
[----:B------:R-:W-:Y:S02]  /*25490*/  FMUL R2, R39, UR20 ;  /* 0x0000001427027c20 */ /* 0x000fe40008400000 */
[----:B------:R-:W4:Y:S01]  /*254a0*/  LDL.LU R39, [R1+0x290] ;  /* 0x0002900001277983 */ /* 0x000f220000300800 */
[----:B------:R-:W-:Y:S02]  /*254b0*/  F2FP.SATFINITE.E5M2.F32.PACK_AB_MERGE_C R11, RZ, R4, RZ ;  /* 0x00000004ff0b723e */ /* 0x000fe400048060ff */
[----:B------:R-:W-:-:S02]  /*254c0*/  ISETP.LT.OR P6, PT, R0, 0xa, !P0 ;  /* 0x0000000a0000780c */ /* 0x000fc400047c1670 */
[----:B0-----:R-:W-:Y:S01]  /*254d0*/  F2FP.SATFINITE.E5M2.F32.PACK_AB_MERGE_C R7, RZ, R2, RZ ;  /* 0x00000002ff07723e */ /* 0x001fe200048060ff */
[----:B------:R0:W-:Y:S04]  /*254e0*/  @!P5 STG.E.U8 desc[UR14][R28.64], R5 ;  /* 0x000000051c00d986 */ /* 0x0001e8000c10110e */
[----:B------:R-:W-:Y:S04]  /*254f0*/  @!P2 STG.E.U8 desc[UR14][R30.64+0x9], R11 ;  /* 0x0000090b1e00a986 */ /* 0x000fe8000c10110e */
[----:B------:R1:W-:Y:S01]  /*25500*/  @!P3 STG.E.U8 desc[UR14][R30.64+0x8], R9 ;  /* 0x000008091e00b986 */ /* 0x0003e2000c10110e */
[----:B0-----:R-:W-:-:S05]  /*25510*/  F2FP.SATFINITE.E5M2.F32.PACK_AB_MERGE_C R5, RZ, R3, RZ ;  /* 0x00000003ff05723e */ /* 0x001fca00048060ff */
[----:B------:R4:W-:Y:S01]  /*25520*/  @!P6 STG.E.U8 desc[UR14][R28.64+0x9], R5 ;  /* 0x000009051c00e986 */ /* 0x0009e2000c10110e */
[----:B------:R-:W-:-:S03]  /*25530*/  FMUL R4, R38, UR20 ;  /* 0x0000001426047c20 */ /* 0x000fc60008400000 */
[----:B------:R-:W4:Y:S02]  /*25540*/  LDL.LU R38, [R1+0x294] ;  /* 0x0002940001267983 */ /* 0x000f240000300800 */
[----:B-1----:R-:W-:Y:S01]  /*25550*/  F2FP.SATFINITE.E5M2.F32.PACK_AB_MERGE_C R9, RZ, R4, RZ ;  /* 0x00000004ff09723e */ /* 0x002fe200048060ff */
[----:B------:R-:W-:Y:S02]  /*25560*/  FMUL R2, R37, UR20 ;  /* 0x0000001425027c20 */ /* 0x000fe40008400000 */
[----:B------:R-:W4:Y:S03]  /*25570*/  LDL.LU R37, [R1+0x298] ;  /* 0x0002980001257983 */ /* 0x000f260000300800 */
[----:B------:R-:W-:Y:S01]  /*25580*/  F2FP.SATFINITE.E5M2.F32.PACK_AB_MERGE_C R11, RZ, R2, RZ ;  /* 0x00000002ff0b723e */ /* 0x000fe200048060ff */
[----:B------:R-:W-:Y:S02]  /*25590*/  FMUL R2, R36, UR20 ;  /* 0x0000001424027c20 */ /* 0x000fe40008400000 */
[----:B------:R-:W4:Y:S01]  /*255a0*/  LDL.LU R36, [R1+0x29c] ;  /* 0x00029c0001247983 */ /* 0x000f220000300800 */
[----:B--2---:R-:W-:-:S03]  /*255b0*/  FMUL R3, R35, UR20 ;  /* 0x0000001423037c20 */ /* 0x004fc60008400000 */
[----:B------:R-:W2:Y:S01]  /*255c0*/  LDL.LU R35, [R1+0x2a0] ;  /* 0x0002a00001237983 */ /* 0x000ea20000300800 */
[----:B---3--:R-:W-:-:S03]  /*255d0*/  FMUL R4, R33, UR20 ;  /* 0x0000001421047c20 */ /* 0x008fc60008400000 */
[----:B------:R-:W3:Y:S01]  /*255e0*/  LDL.LU R33, [R1+0x2a4] ;  /* 0x0002a40001217983 */ /* 0x000ee20000300800 */
[----:B----4-:R-:W-:-:S03]  /*255f0*/  FMUL R5, R32, UR20 ;  /* 0x0000001420057c20 */ /* 0x010fc60008400000 */
[----:B------:R-:W4:Y:S01]  /*25600*/  LDL.LU R32, [R1+0x2a8] ;  /* 0x0002a80001207983 */ /* 0x000f220000300800 */
[C---:B------:R-:W-:Y:S02]  /*25610*/  ISETP.LT.OR P5, PT, R0.reuse, 0x9, !P0 ;  /* 0x000000090000780c */ /* 0x040fe400047a1670 */
[C---:B------:R-:W-:Y:S02]  /*25620*/  ISETP.LT.OR P3, PT, R0.reuse, 0x11, !P1 ;  /* 0x000000110000780c */ /* 0x040fe40004f61670 */
[C---:B------:R-:W-:Y:S02]  /*25630*/  ISETP.LT.OR P2, PT, R0.reuse, 0x12, !P1 ;  /* 0x000000120000780c */ /* 0x040fe40004f41670 */
[----:B------:R-:W-:-:S07]  /*25640*/  ISETP.LT.OR P6, PT, R0, 0x12, !P0 ;  /* 0x000000120000780c */ /* 0x000fce00047c1670 */
[----:B------:R-:W-:Y:S01]  /*25650*/  @!P5 STG.E.U8 desc[UR14][R28.64+0x8], R13 ;  /* 0x0000080d1c00d986 */ /* 0x000fe2000c10110e */
[----:B------:R-:W-:-:S03]  /*25660*/  ISETP.LT.OR P5, PT, R0, 0x11, !P0 ;  /* 0x000000110000780c */ /* 0x000fc600047a1670 */
[----:B------:R0:W-:Y:S01]  /*25670*/  @!P3 STG.E.U8 desc[UR14][R30.64+0x10], R7 ;  /* 0x000010071e00b986 */ /* 0x0001e2000c10110e */
[----:B------:R-:W-:-:S03]  /*25680*/  ISETP.LT.OR P3, PT, R0, 0x19, !P1 ;  /* 0x000000190000780c */ /* 0x000fc60004f61670 */
[----:B------:R1:W-:Y:S01]  /*25690*/  @!P2 STG.E.U8 desc[UR14][R30.64+0x11], R9 ;  /* 0x000011091e00a986 */ /* 0x0003e2000c10110e */
[----:B------:R-:W-:Y:S02]  /*256a0*/  ISETP.LT.OR P2, PT, R0, 0x1a, !P1 ;  /* 0x0000001a0000780c */ /* 0x000fe40004f41670 */
[----:B0-----:R-:W-:Y:S01]  /*256b0*/  F2FP.SATFINITE.E5M2.F32.PACK_AB_MERGE_C R7, RZ, R2, RZ ;  /* 0x00000002ff07723e */ /* 0x001fe200048060ff */
[----:B------:R-:W-:Y:S01]  /*256c0*/  FMUL R2, R40, UR20 ;  /* 0x0000001428027c20 */ /* 0x000fe20008400000 */
[----:B-1----:R-:W-:Y:S01]  /*256d0*/  F2FP.SATFINITE.E5M2.F32.PACK_AB_MERGE_C R9, RZ, R3, RZ ;  /* 0x00000003ff09723e */ /* 0x002fe200048060ff */
[----:B------:R-:W4:Y:S01]  /*256e0*/  LDL.LU R40, [R1+0x2ac] ;  /* 0x0002ac0001287983 */ /* 0x000f220000300800 */
[----:B------:R-:W-:-:S03]  /*256f0*/  F2FP.SATFINITE.E5M2.F32.PACK_AB_MERGE_C R13, RZ, R4, RZ ;  /* 0x00000004ff0d723e */ /* 0x000fc600048060ff */
[----:B------:R0:W-:Y:S01]  /*25700*/  @!P6 STG.E.U8 desc[UR14][R28.64+0x11], R7 ;  /* 0x000011071c00e986 */ /* 0x0001e2000c10110e */
[----:B------:R-:W-:Y:S01]  /*25710*/  ISETP.LT.OR P6, PT, R0, 0x1a, !P0 ;  /* 0x0000001a0000780c */ /* 0x000fe200047c1670 */
[----:B------:R-:W-:Y:S02]  /*25720*/  FMUL R3, R39, UR20 ;  /* 0x0000001427037c20 */ /* 0x000fe40008400000 */
[----:B------:R-:W4:Y:S01]  /*25730*/  LDL.LU R39, [R1+0x2b0] ;  /* 0x0002b00001277983 */ /* 0x000f220000300800 */
[----:B0-----:R-:W-:-:S03]  /*25740*/  F2FP.SATFINITE.E5M2.F32.PACK_AB_MERGE_C R7, RZ, R2, RZ ;  /* 0x00000002ff07723e */ /* 0x001fc600048060ff */
[----:B------:R-:W-:Y:S04]  /*25750*/  @!P5 STG.E.U8 desc[UR14][R28.64+0x10], R11 ;  /* 0x0000100b1c00d986 */ /* 0x000fe8000c10110e */
[----:B------:R0:W-:Y:S04]  /*25760*/  @!P3 STG.E.U8 desc[UR14][R30.64+0x18], R9 ;  /* 0x000018091e00b986 */ /* 0x0001e8000c10110e */
[----:B------:R1:W-:Y:S01]  /*25770*/  @!P2 STG.E.U8 desc[UR14][R30.64+0x19], R13 ;  /* 0x0000190d1e00a986 */ /* 0x0003e2000c10110e */
[----:B0-----:R-:W-:-:S03]  /*25780*/  F2FP.SATFINITE.E5M2.F32.PACK_AB_MERGE_C R9, RZ, R3, RZ ;  /* 0x00000003ff09723e */ /* 0x001fc600048060ff */
[----:B------:R0:W-:Y:S01]  /*25790*/  @!P6 STG.E.U8 desc[UR14][R28.64+0x19], R7 ;  /* 0x000019071c00e986 */ /* 0x0001e2000c10110e */
[----:B------:R-:W-:-:S03]  /*257a0*/  FMUL R4, R38, UR20 ;  /* 0x0000001426047c20 */ /* 0x000fc60008400000 */
[----:B------:R-:W4:Y:S02]  /*257b0*/  LDL.LU R38, [R1+0x2b4] ;  /* 0x0002b40001267983 */ /* 0x000f240000300800 */
[----:B------:R-:W-:Y:S01]  /*257c0*/  F2FP.SATFINITE.E5M2.F32.PACK_AB_MERGE_C R11, RZ, R4, RZ ;  /* 0x00000004ff0b723e */ /* 0x000fe200048060ff */
[----:B------:R-:W-:Y:S02]  /*257d0*/  FMUL R2, R37, UR20 ;  /* 0x0000001425027c20 */ /* 0x000fe40008400000 */
[----:B------:R-:W4:Y:S03]  /*257e0*/  LDL.LU R37, [R1+0x2b8] ;  /* 0x0002b80001257983 */ /* 0x000f260000300800 */
[----:B-1----:R-:W-:Y:S01]  /*257f0*/  F2FP.SATFINITE.E5M2.F32.PACK_AB_MERGE_C R13, RZ, R2, RZ ;  /* 0x00000002ff0d723e */ /* 0x002fe200048060ff */
[----:B------:R-:W-:Y:S02]  /*25800*/  FMUL R3, R36, UR20 ;  /* 0x0000001424037c20 */ /* 0x000fe40008400000 */
[----:B------:R-:W4:Y:S01]  /*25810*/  LDL.LU R36, [R1+0x2bc] ;  /* 0x0002bc0001247983 */ /* 0x000f220000300800 */
[----:B--2---:R-:W-:-:S03]  /*25820*/  FMUL R2, R35, UR20 ;  /* 0x0000001423027c20 */ /* 0x004fc60008400000 */
[----:B------:R-:W2:Y:S02]  /*25830*/  LDL.LU R35, [R1+0x2c0] ;  /* 0x0002c00001237983 */ /* 0x000ea40000300800 */
[----:B0-----:R-:W-:Y:S01]  /*25840*/  F2FP.SATFINITE.E5M2.F32.PACK_AB_MERGE_C R7, RZ, R2, RZ ;  /* 0x00000002ff07723e */ /* 0x001fe200048060ff */
[----:B---3--:R-:W-:Y:S02]  /*25850*/  FMUL R4, R33, UR20 ;  /* 0x0000001421047c20 */ /* 0x008fe40008400000 */
[----:B------:R-:W3:Y:S01]  /*25860*/  LDL.LU R33, [R1+0x2c4] ;  /* 0x0002c40001217983 */ /* 0x000ee20000300800 */
[----:B----4-:R-:W-:-:S03]  /*25870*/  FMUL R2, R32, UR20 ;  /* 0x0000001420027c20 */ /* 0x010fc60008400000 */
[----:B------:R-:W4:Y:S01]  /*25880*/  LDL.LU R32, [R1+0x2c8] ;  /* 0x0002c80001207983 */ /* 0x000f220000300800 */
[C---:B------:R-:W-:Y:S02]  /*25890*/  ISETP.LT.OR P5, PT, R0.reuse, 0x19, !P0 ;  /* 0x000000190000780c */ /* 0x040fe400047a1670 */
[C---:B------:R-:W-:Y:S02]  /*258a0*/  ISETP.LT.OR P3, PT, R0.reuse, 0x21, !P1 ;  /* 0x000000210000780c */ /* 0x040fe40004f61670 */
[C---:B------:R-:W-:Y:S02]  /*258b0*/  ISETP.LT.OR P2, PT, R0.reuse, 0x22, !P1 ;  /* 0x000000220000780c */ /* 0x040fe40004f41670 */
[----:B------:R-:W-:Y:S02]  /*258c0*/  F2FP.SATFINITE.E5M2.F32.PACK_AB_MERGE_C R5, RZ, R5, RZ ;  /* 0x00000005ff05723e */ /* 0x000fe400048060ff */
[----:B------:R-:W-:-:S05]  /*258d0*/  ISETP.LT.OR P6, PT, R0, 0x22, !P0 ;  /* 0x000000220000780c */ /* 0x000fca00047c1670 */
[----:B------:R0:W-:Y:S01]  /*258e0*/  @!P5 STG.E.U8 desc[UR14][R28.64+0x18], R5 ;  /* 0x000018051c00d986 */ /* 0x0001e2000c10110e */
[----:B------:R-:W-:-:S03]  /*258f0*/  ISETP.LT.OR P5, PT, R0, 0x21, !P0 ;  /* 0x000000210000780c */ /* 0x000fc600047a1670 */
[----:B------:R-:W-:Y:S01]  /*25900*/  @!P3 STG.E.U8 desc[UR14][R30.64+0x20], R9 ;  /* 0x000020091e00b986 */ /* 0x000fe2000c10110e */
[----:B------:R-:W-:-:S03]  /*25910*/  ISETP.LT.OR P3, PT, R0, 0x29, !P1 ;  /* 0x000000290000780c */ /* 0x000fc60004f61670 */
[----:B------:R1:W-:Y:S01]  /*25920*/  @!P2 STG.E.U8 desc[UR14][R30.64+0x21], R11 ;  /* 0x0000210b1e00a986 */ /* 0x0003e2000c10110e */
[----:B------:R-:W-:Y:S02]  /*25930*/  ISETP.LT.OR P2, PT, R0, 0x2a, !P1 ;  /* 0x0000002a0000780c */ /* 0x000fe40004f41670 */
[----:B0-----:R-:W-:Y:S02]  /*25940*/  F2FP.SATFINITE.E5M2.F32.PACK_AB_MERGE_C R5, RZ, R3, RZ ;  /* 0x00000003ff05723e */ /* 0x001fe400048060ff */
[----:B-1----:R-:W-:Y:S01]  /*25950*/  F2FP.SATFINITE.E5M2.F32.PACK_AB_MERGE_C R11, RZ, R2, RZ ;  /* 0x00000002ff0b723e */ /* 0x002fe200048060ff */
[----:B------:R-:W-:Y:S02]  /*25960*/  FMUL R2, R40, UR20 ;  /* 0x0000001428027c20 */ /* 0x000fe40008400000 */
[----:B------:R-:W4:Y:S01]  /*25970*/  LDL.LU R40, [R1+0x2cc] ;  /* 0x0002cc0001287983 */ /* 0x000f220000300800 */
[----:B------:R-:W-:-:S03]  /*25980*/  F2FP.SATFINITE.E5M2.F32.PACK_AB_MERGE_C R9, RZ, R4, RZ ;  /* 0x00000004ff09723e */ /* 0x000fc600048060ff */
[----:B------:R-:W-:Y:S01]  /*25990*/  @!P6 STG.E.U8 desc[UR14][R28.64+0x21], R5 ;  /* 0x000021051c00e986 */ /* 0x000fe2000c10110e */
[----:B------:R-:W-:-:S03]  /*259a0*/  FMUL R3, R39, UR20 ;  /* 0x0000001427037c20 */ /* 0x000fc60008400000 */
[----:B------:R-:W4:Y:S01]  /*259b0*/  LDL.LU R39, [R1+0x2d0] ;  /* 0x0002d00001277983 */ /* 0x000f220000300800 */
[----:B------:R-:W-:-:S03]  /*259c0*/  ISETP.LT.OR P6, PT, R0, 0x2a, !P0 ;  /* 0x0000002a0000780c */ /* 0x000fc600047c1670 */
[----:B------:R-:W-:Y:S04]  /*259d0*/  @!P5 STG.E.U8 desc[UR14][R28.64+0x20], R13 ;  /* 0x0000200d1c00d986 */ /* 0x000fe8000c10110e */
[----:B------:R0:W-:Y:S04]  /*259e0*/  @!P3 STG.E.U8 desc[UR14][R30.64+0x28], R7 ;  /* 0x000028071e00b986 */ /* 0x0001e8000c10110e */
[----:B------:R1:W-:Y:S01]  /*259f0*/  @!P2 STG.E.U8 desc[UR14][R30.64+0x29], R9 ;  /* 0x000029091e00a986 */ /* 0x0003e2000c10110e */
[----:B0-----:R-:W-:Y:S02]  /*25a00*/  F2FP.SATFINITE.E5M2.F32.PACK_AB_MERGE_C R7, RZ, R2, RZ ;  /* 0x00000002ff07723e */ /* 0x001fe400048060ff */
[----:B-1----:R-:W-:-:S03]  /*25a10*/  F2FP.SATFINITE.E5M2.F32.PACK_AB_MERGE_C R9, RZ, R3, RZ ;  /* 0x00000003ff09723e */ /* 0x002fc600048060ff */
[----:B------:R0:W-:Y:S01]  /*25a20*/  @!P6 STG.E.U8 desc[UR14][R28.64+0x29], R7 ;  /* 0x000029071c00e986 */ /* 0x0001e2000c10110e */
[----:B------:R-:W-:-:S03]  /*25a30*/  FMUL R4, R38, UR20 ;  /* 0x0000001426047c20 */ /* 0x000fc60008400000 */
[----:B------:R-:W4:Y:S02]  /*25a40*/  LDL.LU R38, [R1+0x2d4] ;  /* 0x0002d40001267983 */ /* 0x000f240000300800 */
[----:B------:R-:W-:Y:S01]  /*25a50*/  F2FP.SATFINITE.E5M2.F32.PACK_AB_MERGE_C R13, RZ, R4, RZ ;  /* 0x00000004ff0d723e */ /* 0x000fe200048060ff */
        /* <DEDUP_REMOVED lines=21> */
[----:B------:R-:W-:Y:S02]  /*25bb0*/  F2FP.SATFINITE.E5M2.F32.PACK_AB_MERGE_C R5, RZ, R5, RZ ;  /* 0x00000005ff05723e */ /* 0x000fe400048060ff */
[----:B0-----:R-:W-:Y:S02]  /*25bc0*/  F2FP.SATFINITE.E5M2.F32.PACK_AB_MERGE_C R13, RZ, R2, RZ ;  /* 0x00000002ff0d723e */ /* 0x001fe400048060ff */
[----:B-1----:R-:W-:Y:S01]  /*25bd0*/  F2FP.SATFINITE.E5M2.F32.PACK_AB_MERGE_C R9, RZ, R3, RZ ;  /* 0x00000003ff09723e */ /* 0x002fe200048060ff */
[----:B------:R-:W-:Y:S02]  /*25be0*/  FMUL R3, R40, UR20 ;  /* 0x0000001428037c20 */ /* 0x000fe40008400000 */
[----:B------:R-:W4:Y:S01]  /*25bf0*/  LDL.LU R40, [R1+0x2ec] ;  /* 0x0002ec0001287983 */ /* 0x000f220000300800 */
[----:B------:R-:W-:Y:S01]  /*25c00*/  F2FP.SATFINITE.E5M2.F32.PACK_AB_MERGE_C R11, RZ, R4, RZ ;  /* 0x00000004ff0b723e */ /* 0x000fe200048060ff */
[----:B------:R-:W-:-:S02]  /*25c10*/  FMUL R2, R39, UR20 ;  /* 0x0000001427027c20 */ /* 0x000fc40008400000 */
[----:B------:R-:W4:Y:S04]  /*25c20*/  LDL.LU R39, [R1+0x2f0] ;  /* 0x0002f00001277983 */ /* 0x000f280000300800 */
[----:B------:R0:W-:Y:S01]  /*25c30*/  @!P6 STG.E.U8 desc[UR14][R28.64+0x31], R7 ;  /* 0x000031071c00e986 */ /* 0x0001e2000c10110e */
[----:B------:R-:W-:-:S03]  /*25c40*/  ISETP.LT.OR P6, PT, R0, 0x3a, !P0 ;  /* 0x0000003a0000780c */ /* 0x000fc600047c1670 */
[----:B------:R1:W-:Y:S01]  /*25c50*/  @!P5 STG.E.U8 desc[UR14][R28.64+0x30], R5 ;  /* 0x000030051c00d986 */ /* 0x0003e2000c10110e */
[----:B0-----:R-:W-:-:S03]  /*25c60*/  F2FP.SATFINITE.E5M2.F32.PACK_AB_MERGE_C R7, RZ, R2, RZ ;  /* 0x00000002ff07723e */ /* 0x001fc600048060ff */
[----:B------:R-:W-:Y:S01]  /*25c70*/  @!P2 STG.E.U8 desc[UR14][R30.64+0x39], R11 ;  /* 0x0000390b1e00a986 */ /* 0x000fe2000c10110e */
[----:B-1----:R-:W-:-:S03]  /*25c80*/  F2FP.SATFINITE.E5M2.F32.PACK_AB_MERGE_C R5, RZ, R3, RZ ;  /* 0x00000003ff05723e */ /* 0x002fc600048060ff */
[----:B------:R0:W-:Y:S04]  /*25c90*/  @!P3 STG.E.U8 desc[UR14][R30.64+0x38], R9 ;  /* 0x000038091e00b986 */ /* 0x0001e8000c10110e */
[----:B------:R4:W-:Y:S01]  /*25ca0*/  @!P6 STG.E.U8 desc[UR14][R28.64+0x39], R5 ;  /* 0x000039051c00e986 */ /* 0x0009e2000c10110e */
[----:B------:R-:W-:-:S03]  /*25cb0*/  FMUL R4, R38, UR20 ;  /* 0x0000001426047c20 */ /* 0x000fc60008400000 */
[----:B------:R-:W4:Y:S02]  /*25cc0*/  LDL.LU R38, [R1+0x2f4] ;  /* 0x0002f40001267983 */ /* 0x000f240000300800 */
[----:B0-----:R-:W-:Y:S01]  /*25cd0*/  F2FP.SATFINITE.E5M2.F32.PACK_AB_MERGE_C R9, RZ, R4, RZ ;  /* 0x00000004ff09723e */ /* 0x001fe200048060ff */
        /* <DEDUP_REMOVED lines=26> */
[----:B------:R0:W-:Y:S01]  /*25e80*/  @!P6 STG.E.U8 desc[UR14][R28.64+0x41], R7 ;  /* 0x000041071c00e986 */ /* 0x0001e2000c10110e */
[----:B------:R-:W-:-:S03]  /*25e90*/  FMUL R3, R39, UR20 ;  /* 0x0000001427037c20 */ /* 0x000fc60008400000 */
[----:B------:R-:W4:Y:S01]  /*25ea0*/  LDL.LU R39, [R1+0x310] ;  /* 0x0003100001277983 */ /* 0x000f220000300800 */
[----:B------:R-:W-:Y:S02]  /*25eb0*/  ISETP.LT.OR P6, PT, R0, 0x4a, !P0 ;  /* 0x0000004a0000780c */ /* 0x000fe400047c1670 */
[----:B0-----:R-:W-:Y:S01]  /*25ec0*/  F2FP.SATFINITE.E5M2.F32.PACK_AB_MERGE_C R7, RZ, R2, RZ ;  /* 0x00000002ff07723e */ /* 0x001fe200048060ff */
        /* <DEDUP_REMOVED lines=155> */
[----:B------:R-:W-:Y:S01]  /*26880*/  F2FP.SATFINITE.E5M2.F32.PACK_AB_MERGE_C R9, RZ, R4, RZ ;  /* 0x00000004ff09723e */ /* 0x000fe200048060ff */
[----:B------:R-:W-:-:S02]  /*26890*/  FMUL R3, R39, UR20 ;  /* 0x0000001427037c20 */ /* 0x000fc40008400000 */
[----:B------:R-:W4:Y:S04]  /*268a0*/  LDL.LU R39, [R1+0x390] ;  /* 0x0003900001277983 */ /* 0x000f280000300800 */
[----:B------:R-:W-:Y:S04]  /*268b0*/  @!P6 STG.E.U8 desc[UR14][R28.64+0x81], R5 ;  /* 0x000081051c00e986 */ /* 0x000fe8000c10110e */
[----:B------:R-:W-:Y:S04]  /*268c0*/  @!P5 STG.E.U8 desc[UR14][R28.64+0x80], R13 ;  /* 0x0000800d1c00d986 */ /* 0x000fe8000c10110e */
[----:B------:R0:W-:Y:S04]  /*268d0*/  @!P3 STG.E.U8 desc[UR14][R30.64+0x88], R7 ;  /* 0x000088071e00b986 */ /* 0x0001e8000c10110e */
[----:B------:R1:W-:Y:S01]  /*268e0*/  @!P2 STG.E.U8 desc[UR14][R30.64+0x89], R9 ;  /* 0x000089091e00a986 */ /* 0x0003e2000c10110e */
[----:B0-----:R-:W-:-:S02]  /*268f0*/  F2FP.SATFINITE.E5M2.F32.PACK_AB_MERGE_C R7, RZ, R2, RZ ;  /* 0x00000002ff07723e */ /* 0x001fc400048060ff */
[----:B-1----:R-:W-:Y:S01]  /*26900*/  F2FP.SATFINITE.E5M2.F32.PACK_AB_MERGE_C R9, RZ, R3, RZ ;  /* 0x00000003ff09723e */ /* 0x002fe200048060ff */
[----:B------:R-:W-:Y:S02]  /*26910*/  FMUL R4, R38, UR20 ;  /* 0x0000001426047c20 */ /* 0x000fe40008400000 */
[----:B------:R-:W4:Y:S03]  /*26920*/  LDL.LU R38, [R1+0x394] ;  /* 0x0003940001267983 */ /* 0x000f260000300800 */
[----:B------:R-:W-:Y:S01]  /*26930*/  F2FP.SATFINITE.E5M2.F32.PACK_AB_MERGE_C R13, RZ, R4, RZ ;  /* 0x00000004ff0d723e */ /* 0x000fe200048060ff */
[----:B------:R-:W-:Y:S02]  /*26940*/  FMUL R5, R37, UR20 ;  /* 0x0000001425057c20 */ /* 0x000fe40008400000 */
[----:B------:R-:W4:Y:S01]  /*26950*/  LDL.LU R37, [R1+0x398] ;  /* 0x0003980001257983 */ /* 0x000f220000300800 */
[----:B------:R-:W-:-:S03]  /*26960*/  FMUL R2, R36, UR20 ;  /* 0x0000001424027c20 */ /* 0x000fc60008400000 */
[----:B------:R-:W4:Y:S01]  /*26970*/  LDL.LU R36, [R1+0x39c] ;  /* 0x00039c0001247983 */ /* 0x000f220000300800 */
[----:B--2---:R-:W-:-:S03]  /*26980*/  FMUL R3, R35, UR20 ;  /* 0x0000001423037c20 */ /* 0x004fc60008400000 */
[----:B------:R-:W2:Y:S01]  /*26990*/  LDL.LU R35, [R1+0x3a0] ;  /* 0x0003a00001237983 */ /* 0x000ea20000300800 */
        /* <DEDUP_REMOVED lines=9> */
[----:B------:R0:W-:Y:S01]  /*26a30*/  @!P6 STG.E.U8 desc[UR14][R28.64+0x89], R7 ;  /* 0x000089071c00e986 */ /* 0x0001e2000c10110e */
[----:B------:R-:W-:-:S03]  /*26a40*/  ISETP.LT.OR P6, PT, R0, 0x92, !P0 ;  /* 0x000000920000780c */ /* 0x000fc600047c1670 */
[----:B------:R-:W-:Y:S01]  /*26a50*/  @!P5 STG.E.U8 desc[UR14][R28.64+0x88], R11 ;  /* 0x0000880b1c00d986 */ /* 0x000fe2000c10110e */
[----:B------:R-:W-:-:S03]  /*26a60*/  ISETP.LT.OR P5, PT, R0, 0x91, !P0 ;  /* 0x000000910000780c */ /* 0x000fc600047a1670 */
[----:B------:R1:W-:Y:S01]  /*26a70*/  @!P3 STG.E.U8 desc[UR14][R30.64+0x90], R9 ;  /* 0x000090091e00b986 */ /* 0x0003e2000c10110e */
[C---:B------:R-:W-:Y:S02]  /*26a80*/  ISETP.LT.OR P3, PT, R0.reuse, 0x99, !P1 ;  /* 0x000000990000780c */ /* 0x040fe40004f61670 */
[----:B0-----:R-:W-:Y:S01]  /*26a90*/  F2FP.SATFINITE.E5M2.F32.PACK_AB_MERGE_C R7, RZ, R2, RZ ;  /* 0x00000002ff07723e */ /* 0x001fe200048060ff */
[----:B------:R-:W-:Y:S01]  /*26aa0*/  @!P2 STG.E.U8 desc[UR14][R30.64+0x91], R13 ;  /* 0x0000910d1e00a986 */ /* 0x000fe2000c10110e */
[----:B------:R-:W-:Y:S02]  /*26ab0*/  ISETP.LT.OR P2, PT, R0, 0x9a, !P1 ;  /* 0x0000009a0000780c */ /* 0x000fe40004f41670 */
        /* <DEDUP_REMOVED lines=86> */
[----:B------:R0:W-:Y:S01]  /*27020*/  @!P6 STG.E.U8 desc[UR14][R28.64+0xb1], R7 ;  /* 0x0000b1071c00e986 */ /* 0x0001e2000c10110e */
[----:B------:R-:W-:-:S03]  /*27030*/  ISETP.LT.OR P6, PT, R0, 0xba, !P0 ;  /* 0x000000ba0000780c */ /* 0x000fc600047c1670 */
[----:B------:R-:W4:Y:S04]  /*27040*/  LDL.LU R39, [R1+0x3f0] ;  /* 0x0003f00001277983 */ /* 0x000f280000300800 */
        /* <DEDUP_REMOVED lines=33> */
[----:B------:R0:W-:Y:S01]  /*27260*/  @!P6 STG.E.U8 desc[UR14][R28.64+0xc1], R7 ;  /* 0x0000c1071c00e986 */ /* 0x0001e2000c10110e */
[----:B------:R-:W-:-:S03]  /*27270*/  ISETP.LT.OR P6, PT, R0, 0xca, !P0 ;  /* 0x000000ca0000780c */ /* 0x000fc600047c1670 */
[----:B------:R-:W4:Y:S01]  /*27280*/  LDL.LU R40, [R1+0x40c] ;  /* 0x00040c0001287983 */ /* 0x000f220000300800 */
[----:B------:R-:W-:Y:S01]  /*27290*/  F2FP.SATFINITE.E5M2.F32.PACK_AB_MERGE_C R13, RZ, R4, RZ ;  /* 0x00000004ff0d723e */ /* 0x000fe200048060ff */
        /* <DEDUP_REMOVED lines=24> */
[C---:B------:R-:W-:Y:S01]  /*27420*/  ISETP.LT.OR P3, PT, R0.reuse, 0xd1, !P1 ;  /* 0x000000d10000780c */ /* 0x040fe20004f61670 */
[----:B------:R-:W4:Y:S01]  /*27430*/  LDL.LU R42, [R1+0x42c] ;  /* 0x00042c00012a7983 */ /* 0x000f220000300800 */
[C---:B------:R-:W-:Y:S02]  /*27440*/  ISETP.LT.OR P2, PT, R0.reuse, 0xd2, !P1 ;  /* 0x000000d20000780c */ /* 0x040fe40004f41670 */
[----:B------:R-:W-:Y:S02]  /*27450*/  ISETP.LT.OR P6, PT, R0, 0xd2, !P0 ;  /* 0x000000d20000780c */ /* 0x000fe400047c1670 */
[----:B------:R-:W-:-:S05]  /*27460*/  F2FP.SATFINITE.E5M2.F32.PACK_AB_MERGE_C R5, RZ, R5, RZ ;  /* 0x00000005ff05723e */ /* 0x000fca00048060ff */
[----:B------:R0:W-:Y:S01]  /*27470*/  @!P5 STG.E.U8 desc[UR14][R28.64+0xc8], R5 ;  /* 0x0000c8051c00d986 */ /* 0x0001e2000c10110e */
[----:B------:R-:W-:-:S03]  /*27480*/  ISETP.LT.OR P5, PT, R0, 0xd1, !P0 ;  /* 0x000000d10000780c */ /* 0x000fc600047a1670 */
[----:B------:R-:W-:Y:S01]  /*27490*/  @!P3 STG.E.U8 desc[UR14][R30.64+0xd0], R9 ;  /* 0x0000d0091e00b986 */ /* 0x000fe2000c10110e */
[----:B------:R-:W-:-:S03]  /*274a0*/  ISETP.LT.OR P3, PT, R0, 0xd9, !P1 ;  /* 0x000000d90000780c */ /* 0x000fc60004f61670 */
[----:B------:R1:W-:Y:S01]  /*274b0*/  @!P2 STG.E.U8 desc[UR14][R30.64+0xd1], R11 ;  /* 0x0000d10b1e00a986 */ /* 0x0003e2000c10110e */
[----:B0-----:R-:W-:Y:S02]  /*274c0*/  F2FP.SATFINITE.E5M2.F32.PACK_AB_MERGE_C R5, RZ, R3, RZ ;  /* 0x00000003ff05723e */ /* 0x001fe400048060ff */
[----:B------:R-:W-:-:S03]  /*274d0*/  ISETP.LT.OR P2, PT, R0, 0xda, !P1 ;  /* 0x000000da0000780c */ /* 0x000fc60004f41670 */
[----:B------:R-:W-:Y:S01]  /*274e0*/  @!P6 STG.E.U8 desc[UR14][R28.64+0xd1], R5 ;  /* 0x0000d1051c00e986 */ /* 0x000fe2000c10110e */
[----:B-1----:R-:W-:Y:S02]  /*274f0*/  F2FP.SATFINITE.E5M2.F32.PACK_AB_MERGE_C R11, RZ, R2, RZ ;  /* 0x00000002ff0b723e */ /* 0x002fe400048060ff */
[----:B------:R-:W-:Y:S01]  /*27500*/  ISETP.LT.OR P6, PT, R0, 0xda, !P0 ;  /* 0x000000da0000780c */ /* 0x000fe200047c1670 */
[----:B------:R-:W-:Y:S02]  /*27510*/  FMUL R2, R40, UR20 ;  /* 0x0000001428027c20 */ /* 0x000fe40008400000 */
[----:B------:R-:W4:Y:S01]  /*27520*/  LDL.LU R40, [R1+0x430] ;  /* 0x0004300001287983 */ /* 0x000f220000300800 */
[----:B------:R-:W-:-:S03]  /*27530*/  FMUL R3, R39, UR20 ;  /* 0x0000001427037c20 */ /* 0x000fc60008400000 */
[----:B------:R-:W4:Y:S01]  /*27540*/  LDL.LU R39, [R1+0x434] ;  /* 0x0004340001277983 */ /* 0x000f220000300800 */
[----:B------:R-:W-:-:S03]  /*27550*/  F2FP.SATFINITE.E5M2.F32.PACK_AB_MERGE_C R9, RZ, R4, RZ ;  /* 0x00000004ff09723e */ /* 0x000fc600048060ff */
        /* <DEDUP_REMOVED lines=13> */
[----:B--2---:R-:W-:Y:S01]  /*27630*/  FMUL R3, R35, UR20 ;  /* 0x0000001423037c20 */ /* 0x004fe20008400000 */
[----:B0-----:R-:W-:Y:S02]  /*27640*/  F2FP.SATFINITE.E5M2.F32.PACK_AB_MERGE_C R7, RZ, R2, RZ ;  /* 0x00000002ff07723e */ /* 0x001fe400048060ff */
        /* <DEDUP_REMOVED lines=15> */
[----:B------:R-:W-:Y:S02]  /*27740*/  F2FP.SATFINITE.E5M2.F32.PACK_AB_MERGE_C R5, RZ, R5, RZ ;  /* 0x00000005ff05723e */ /* 0x000fe400048060ff */
[----:B0-----:R-:W-:Y:S01]  /*27750*/  F2FP.SATFINITE.E5M2.F32.PACK_AB_MERGE_C R11, RZ, R4, RZ ;  /* 0x00000004ff0b723e */ /* 0x001fe200048060ff */
[----:B------:R0:W-:Y:S01]  /*27760*/  @!P6 STG.E.U8 desc[UR14][R28.64+0xe1], R7 ;  /* 0x0000e1071c00e986 */ /* 0x0001e2000c10110e */
[C---:B------:R-:W-:Y:S02]  /*27770*/  ISETP.LT.OR P6, PT, R0.reuse, 0xea, !P0 ;  /* 0x000000ea0000780c */ /* 0x040fe400047c1670 */
[----:B-1----:R-:W-:Y:S01]  /*27780*/  F2FP.SATFINITE.E5M2.F32.PACK_AB_MERGE_C R9, RZ, R3, RZ ;  /* 0x00000003ff09723e */ /* 0x002fe200048060ff */
[----:B------:R1:W-:Y:S01]  /*27790*/  @!P5 STG.E.U8 desc[UR14][R28.64+0xe0], R5 ;  /* 0x0000e0051c00d986 */ /* 0x0003e2000c10110e */
[----:B------:R-:W-:-:S03]  /*277a0*/  ISETP.LT.OR P5, PT, R0, 0xe9, !P0 ;  /* 0x000000e90000780c */ /* 0x000fc600047a1670 */
[----:B------:R-:W-:Y:S01]  /*277b0*/  @!P2 STG.E.U8 desc[UR14][R30.64+0xe9], R11 ;  /* 0x0000e90b1e00a986 */ /* 0x000fe2000c10110e */
[----:B------:R-:W-:Y:S01]  /*277c0*/  ISETP.LT.OR P2, PT, R0, 0xf2, !P1 ;  /* 0x000000f20000780c */ /* 0x000fe20004f41670 */
[----:B------:R-:W-:Y:S02]  /*277d0*/  FMUL R3, R42, UR20 ;  /* 0x000000142a037c20 */ /* 0x000fe40008400000 */
[----:B------:R1:W-:Y:S01]  /*277e0*/  @!P3 STG.E.U8 desc[UR14][R30.64+0xe8], R9 ;  /* 0x0000e8091e00b986 */ /* 0x0003e2000c10110e */
[----:B------:R-:W-:Y:S02]  /*277f0*/  ISETP.LT.OR P3, PT, R0, 0xf1, !P1 ;  /* 0x000000f10000780c */ /* 0x000fe40004f61670 */
[----:B------:R-:W-:Y:S01]  /*27800*/  F2FP.SATFINITE.E5M2.F32.PACK_AB_MERGE_C R13, RZ, R2, RZ ;  /* 0x00000002ff0d723e */ /* 0x000fe200048060ff */
[----:B------:R-:W-:Y:S01]  /*27810*/  FMUL R4, R39, UR20 ;  /* 0x0000001427047c20 */ /* 0x000fe20008400000 */
[----:B------:R-:W-:Y:S01]  /*27820*/  FMUL R2, R40, UR20 ;  /* 0x0000001428027c20 */ /* 0x000fe20008400000 */
[----:B------:R-:W-:-:S03]  /*27830*/  F2FP.SATFINITE.E5M2.F32.PACK_AB_MERGE_C R3, RZ, R3, RZ ;  /* 0x00000003ff03723e */ /* 0x000fc600048060ff */
[----:B0-----:R-:W-:Y:S02]  /*27840*/  F2FP.SATFINITE.E5M2.F32.PACK_AB_MERGE_C R7, RZ, R4, RZ ;  /* 0x00000004ff07723e */ /* 0x001fe400048060ff */
[----:B-1----:R-:W-:Y:S01]  /*27850*/  F2FP.SATFINITE.E5M2.F32.PACK_AB_MERGE_C R5, RZ, R2, RZ ;  /* 0x00000002ff05723e */ /* 0x002fe200048060ff */
[----:B------:R-:W-:Y:S01]  /*27860*/  @!P5 STG.E.U8 desc[UR14][R28.64+0xe8], R13 ;  /* 0x0000e80d1c00d986 */ /* 0x000fe2000c10110e */
[----:B------:R-:W-:-:S03]  /*27870*/  ISETP.LT.OR P5, PT, R0, 0xf1, !P0 ;  /* 0x000000f10000780c */ /* 0x000fc600047a1670 */
[----:B------:R2:W-:Y:S01]  /*27880*/  @!P6 STG.E.U8 desc[UR14][R28.64+0xe9], R3 ;  /* 0x0000e9031c00e986 */ /* 0x0005e2000c10110e */
[----:B------:R-:W-:-:S03]  /*27890*/  ISETP.LT.OR P6, PT, R0, 0xf2, !P0 ;  /* 0x000000f20000780c */ /* 0x000fc600047c1670 */
[----:B------:R0:W-:Y:S01]  /*278a0*/  @!P2 STG.E.U8 desc[UR14][R30.64+0xf1], R7 ;  /* 0x0000f1071e00a986 */ /* 0x0001e2000c10110e */
[C---:B------:R-:W-:Y:S02]  /*278b0*/  ISETP.LT.OR P2, PT, R0.reuse, 0xf9, !P1 ;  /* 0x000000f90000780c */ /* 0x040fe40004f41670 */
[C---:B------:R-:W-:Y:S01]  /*278c0*/  ISETP.LT.OR P1, PT, R0.reuse, 0xfa, !P1 ;  /* 0x000000fa0000780c */ /* 0x040fe20004f21670 */
[----:B------:R4:W-:Y:S01]  /*278d0*/  @!P3 STG.E.U8 desc[UR14][R30.64+0xf0], R5 ;  /* 0x0000f0051e00b986 */ /* 0x0009e2000c10110e */
[C---:B------:R-:W-:Y:S02]  /*278e0*/  ISETP.LT.OR P3, PT, R0.reuse, 0xf9, !P0 ;  /* 0x000000f90000780c */ /* 0x040fe40004761670 */
[----:B------:R-:W-:Y:S01]  /*278f0*/  ISETP.LT.OR P0, PT, R0, 0xfa, !P0 ;  /* 0x000000fa0000780c */ /* 0x000fe20004701670 */
[----:B------:R-:W-:-:S05]  /*27900*/  FMUL R2, R38, UR20 ;  /* 0x0000001426027c20 */ /* 0x000fca0008400000 */
[----:B------:R-:W-:-:S05]  /*27910*/  F2FP.SATFINITE.E5M2.F32.PACK_AB_MERGE_C R9, RZ, R2, RZ ;  /* 0x00000002ff09723e */ /* 0x000fca00048060ff */
[----:B------:R1:W-:Y:S01]  /*27920*/  @!P5 STG.E.U8 desc[UR14][R28.64+0xf0], R9 ;  /* 0x0000f0091c00d986 */ /* 0x0003e2000c10110e */
[----:B------:R-:W-:Y:S01]  /*27930*/  FMUL R0, R37, UR20 ;  /* 0x0000001425007c20 */ /* 0x000fe20008400000 */
[----:B------:R-:W-:Y:S01]  /*27940*/  FMUL R2, R36, UR20 ;  /* 0x0000001424027c20 */ /* 0x000fe20008400000 */
[----:B--2---:R-:W-:-:S03]  /*27950*/  FMUL R3, R35, UR20 ;  /* 0x0000001423037c20 */ /* 0x004fc60008400000 */
[----:B0-----:R-:W-:Y:S02]  /*27960*/  F2FP.SATFINITE.E5M2.F32.PACK_AB_MERGE_C R7, RZ, R0, RZ ;  /* 0x00000000ff07723e */ /* 0x001fe400048060ff */
[----:B------:R-:W-:Y:S02]  /*27970*/  F2FP.SATFINITE.E5M2.F32.PACK_AB_MERGE_C R11, RZ, R2, RZ ;  /* 0x00000002ff0b723e */ /* 0x000fe400048060ff */
[----:B------:R-:W-:Y:S01]  /*27980*/  F2FP.SATFINITE.E5M2.F32.PACK_AB_MERGE_C R3, RZ, R3, RZ ;  /* 0x00000003ff03723e */ /* 0x000fe200048060ff */
[----:B------:R1:W-:Y:S04]  /*27990*/  @!P6 STG.E.U8 desc[UR14][R28.64+0xf1], R7 ;  /* 0x0000f1071c00e986 */ /* 0x0003e8000c10110e */
[----:B------:R1:W-:Y:S04]  /*279a0*/  @!P2 STG.E.U8 desc[UR14][R30.64+0xf8], R11 ;  /* 0x0000f80b1e00a986 */ /* 0x0003e8000c10110e */
[----:B------:R1:W-:Y:S01]  /*279b0*/  @!P1 STG.E.U8 desc[UR14][R30.64+0xf9], R3 ;  /* 0x0000f9031e009986 */ /* 0x0003e2000c10110e */
[----:B---3--:R-:W-:Y:S01]  /*279c0*/  FMUL R4, R33, UR20 ;  /* 0x0000001421047c20 */ /* 0x008fe20008400000 */
[----:B----4-:R-:W-:-:S04]  /*279d0*/  FMUL R5, R32, UR20 ;  /* 0x0000001420057c20 */ /* 0x010fc80008400000 */
[----:B------:R-:W-:Y:S02]  /*279e0*/  F2FP.SATFINITE.E5M2.F32.PACK_AB_MERGE_C R13, RZ, R4, RZ ;  /* 0x00000004ff0d723e */ /* 0x000fe400048060ff */
[----:B------:R-:W-:-:S03]  /*279f0*/  F2FP.SATFINITE.E5M2.F32.PACK_AB_MERGE_C R5, RZ, R5, RZ ;  /* 0x00000005ff05723e */ /* 0x000fc600048060ff */
[----:B------:R1:W-:Y:S04]  /*27a00*/  @!P3 STG.E.U8 desc[UR14][R28.64+0xf8], R13 ;  /* 0x0000f80d1c00b986 */ /* 0x0003e8000c10110e */
[----:B------:R1:W-:Y:S02]  /*27a10*/  @!P0 STG.E.U8 desc[UR14][R28.64+0xf9], R5 ;  /* 0x0000f9051c008986 */ /* 0x0003e4000c10110e */
.L_x_545:
[----:B------:R-:W-:Y:S05]  /*27a20*/  BSYNC B0 ;  /* 0x0000000000007941 */ /* 0x000fea0003800000 */
.L_x_31:
[----:B-12--5:R-:W2:Y:S04]  /*27a30*/  LDL.LU R3, [R1+0x450] ;  /* 0x0004500001037983 */ /* 0x026ea80000300800 */
[----:B------:R-:W2:Y:S01]  /*27a40*/  LDL.LU R2, [R1+0x454] ;  /* 0x0004540001027983 */ /* 0x000ea20000300800 */
[----:B------:R-:W-:Y:S01]  /*27a50*/  ULDC UR6, c[0x0][0xc] ;  /* 0x0000030000067ab9 */ /* 0x000fe20000000800 */
[----:B------:R-:W-:Y:S01]  /*27a60*/  ULDC UR7, c[0x0][0x10] ;  /* 0x0000040000077ab9 */ /* 0x000fe20000000800 */
[----:B---34-:R-:W2:Y:S01]  /*27a70*/  LDC R5, c[0x0][0x14] ;  /* 0x00000500ff057b82 */ /* 0x018ea20000000800 */
[----:B------:R-:W-:Y:S01]  /*27a80*/  UIMAD.WIDE.U32 UR6, UR6, UR7, URZ ;  /* 0x00000007060672a5 */ /* 0x000fe2000f8e003f */
[----:B------:R-:W-:Y:S01]  /*27a90*/  PRMT R0, RZ, 0x7610, R0 ;  /* 0x00007610ff007816 */ /* 0x000fe20000000000 */
[----:B------:R-:W-:-:S04]  /*27aa0*/  UMOV UR9, 0xffffffff ;  /* 0xffffffff00097882 */ /* 0x000fc80000000000 */
[----:B--2---:R-:W-:-:S04]  /*27ab0*/  IMAD.WIDE.U32 R2, R5, UR6, R2 ;  /* 0x0000000605027c25 */ /* 0x004fc8000f8e0002 */
[----:B------:R-:W-:Y:S01]  /*27ac0*/  IMAD R5, R5, UR7, RZ ;  /* 0x0000000705057c24 */ /* 0x000fe2000f8e02ff */
[----:B------:R-:W-:Y:S01]  /*27ad0*/  ULDC.64 UR6, c[0x0][0x650] ;  /* 0x0001940000067ab9 */ /* 0x000fe20000000a00 */
[----:B------:R-:W-:Y:S01]  /*27ae0*/  IMAD.MOV.U32 R11, RZ, RZ, R2 ;  /* 0x000000ffff0b7224 */ /* 0x000fe200078e0002 */
[----:B------:R-:W-:Y:S01]  /*27af0*/  ISETP.GE.U32.AND P0, PT, R2, UR6, PT ;  /* 0x0000000602007c0c */ /* 0x000fe2000bf06070 */
[----:B------:R-:W-:Y:S02]  /*27b00*/  IMAD.IADD R13, R3, 0x1, R5 ;  /* 0x00000001030d7824 */ /* 0x000fe400078e0205 */
[----:B------:R-:W-:-:S03]  /*27b10*/  IMAD.MOV.U32 R2, RZ, RZ, -0x1 ;  /* 0xffffffffff027424 */ /* 0x000fc600078e00ff */
[----:B------:R1:W-:Y:S01]  /*27b20*/  STL [R1+0x450], R13 ;  /* 0x0004500d01007387 */ /* 0x0003e20000100800 */
[----:B------:R-:W-:-:S03]  /*27b30*/  ISETP.GE.U32.AND.EX P0, PT, R13, UR7, PT, P0 ;  /* 0x000000070d007c0c */ /* 0x000fc6000bf06100 */
[----:B------:R1:W-:Y:S04]  /*27b40*/  STL [R1+0x454], R11 ;  /* 0x0004540b01007387 */ /* 0x0003e80000100800 */
[----:B------:R1:W-:Y:S06]  /*27b50*/  STL [R1+0x458], R2 ;  /* 0x0004580201007387 */ /* 0x0003ec0000100800 */
[----:B------:R-:W-:Y:S05]  /*27b60*/  @P0 BRA `(.L_x_546) ;  /* 0x0000000400740947 */ /* 0x000fea0003800000 */
[----:B------:R-:W2:Y:S01]  /*27b70*/  S2R R8, SR_CTAID.X ;  /* 0x0000000000087919 */ /* 0x000ea20000002500 */
[----:B------:R-:W-:Y:S01]  /*27b80*/  ULDC.64 UR18, c[0x0][0x628] ;  /* 0x00018a0000127ab9 */ /* 0x000fe20000000a00 */
[----:B------:R-:W3:Y:S01]  /*27b90*/  LDC R9, c[0x0][0x144] ;  /* 0x00005100ff097b82 */ /* 0x000ee20000000800 */
[----:B------:R-:W-:Y:S01]  /*27ba0*/  ULDC UR6, c[0x0][0x150] ;  /* 0x0000540000067ab9 */ /* 0x000fe20000000800 */
[----:B------:R-:W4:Y:S01]  /*27bb0*/  S2R R12, SR_CTAID.Y ;  /* 0x00000000000c7919 */ /* 0x000f220000002600 */
[----:B------:R-:W-:Y:S01]  /*27bc0*/  ISETP.NE.U32.AND P0, PT, RZ, UR18, PT ;  /* 0x00000012ff007c0c */ /* 0x000fe2000bf05070 */
[----:B------:R-:W-:Y:S01]  /*27bd0*/  ULDC UR23, c[0x0][0x630] ;  /* 0x00018c0000177ab9 */ /* 0x000fe20000000800 */
[----:B------:R-:W-:Y:S02]  /*27be0*/  R2UR UR16, R11 ;  /* 0x000000000b1072ca */ /* 0x000fe400000e0000 */
[----:B------:R-:W-:Y:S01]  /*27bf0*/  ISETP.NE.AND.EX P0, PT, RZ, UR19, PT, P0 ;  /* 0x00000013ff007c0c */ /* 0x000fe2000bf05300 */
[----:B0-----:R-:W0:Y:S01]  /*27c00*/  LDC.64 R6, c[0x0][0x620] ;  /* 0x00018800ff067b82 */ /* 0x001e220000000a00 */
[----:B------:R-:W-:-:S02]  /*27c10*/  R2UR UR17, R13 ;  /* 0x000000000d1172ca */ /* 0x000fc400000e0000 */
[----:B--2---:R-:W-:-:S05]  /*27c20*/  I2FP.F32.U32 R0, R8 ;  /* 0x0000000800007245 */ /* 0x004fca0000201000 */
[----:B------:R-:W-:-:S06]  /*27c30*/  FMUL R0, R0, UR6 ;  /* 0x0000000600007c20 */ /* 0x000fcc0008400000 */
[----:B------:R-:W2:Y:S01]  /*27c40*/  F2I.U32.TRUNC.NTZ R0, R0 ;  /* 0x0000000000007305 */ /* 0x000ea2000020f000 */
[----:B----4-:R-:W-:Y:S05]  /*27c50*/  @!P0 BRA `(.L_x_547) ;  /* 0x0000000000308947 */ /* 0x010fea0003800000 */
        /* <DEDUP_REMOVED lines=12> */
.L_x_547:
[----:B------:R-:W-:Y:S01]  /*27d20*/  USHF.R.U64 UR9, UR16, UR23, UR17 ;  /* 0x0000001710097299 */ /* 0x000fe20008001211 */
[----:B------:R-:W4:Y:S01]  /*27d30*/  LDC.64 R22, c[0x0][0x640] ;  /* 0x00019000ff167b82 */ /* 0x000f220000000a00 */
[----:B------:R-:W-:Y:S01]  /*27d40*/  USHF.R.U32.HI UR6, URZ, UR23, UR17 ;  /* 0x000000173f067299 */ /* 0x000fe20008011611 */
[----:B--2---:R-:W-:Y:S02]  /*27d50*/  IMAD.MOV R10, RZ, RZ, -R0 ;  /* 0x000000ffff0a7224 */ /* 0x004fe400078e0a00 */
[----:B-1----:R-:W-:Y:S01]  /*27d60*/  IMAD.MOV.U32 R2, RZ, RZ, R11 ;  /* 0x000000ffff027224 */ /* 0x002fe200078e000b */
[----:B------:R-:W-:Y:S01]  /*27d70*/  IADD3 R5, P0, RZ, -UR9, RZ ;  /* 0x80000009ff057c10 */ /* 0x000fe2000ff1e0ff */
[----:B---3--:R-:W-:Y:S02]  /*27d80*/  IMAD R18, R9, R10, R8 ;  /* 0x0000000a09127224 */ /* 0x008fe400078e0208 */
[----:B------:R-:W1:Y:S02]  /*27d90*/  LDC R4, c[0x0][0x618] ;  /* 0x00018600ff047b82 */ /* 0x000e640000000800 */
[----:B------:R-:W-:Y:S01]  /*27da0*/  IMAD.X R3, RZ, RZ, ~UR6, P0 ;  /* 0x80000006ff037e24 */ /* 0x000fe200080e06ff */
[----:B------:R-:W-:-:S03]  /*27db0*/  ULDC UR6, c[0x0][0x154] ;  /* 0x0000550000067ab9 */ /* 0x000fc60000000800 */
[-C--:B0-----:R-:W-:Y:S02]  /*27dc0*/  IMAD R0, R3, R6.reuse, RZ ;  /* 0x0000000603007224 */ /* 0x081fe400078e02ff */
[----:B------:R-:W0:Y:S01]  /*27dd0*/  LDC R14, c[0x0][0x608] ;  /* 0x00018200ff0e7b82 */ /* 0x000e220000000800 */
[----:B------:R-:W-:Y:S02]  /*27de0*/  IMAD.MOV.U32 R3, RZ, RZ, R13 ;  /* 0x000000ffff037224 */ /* 0x000fe400078e000d */
[----:B------:R-:W-:-:S05]  /*27df0*/  IMAD.WIDE.U32 R2, R5, R6, R2 ;  /* 0x0000000605027225 */ /* 0x000fca00078e0002 */
[----:B------:R-:W2:Y:S01]  /*27e00*/  LDC R20, c[0x0][0x658] ;  /* 0x00019600ff147b82 */ /* 0x000ea20000000800 */
[----:B------:R-:W-:Y:S01]  /*27e10*/  IMAD R5, R5, R7, R0 ;  /* 0x0000000705057224 */ /* 0x000fe200078e0200 */
[----:B------:R-:W-:Y:S01]  /*27e20*/  I2FP.F32.U32 R0, R12 ;  /* 0x0000000c00007245 */ /* 0x000fe20000201000 */
[----:B------:R-:W-:Y:S01]  /*27e30*/  IMAD.MOV.U32 R7, RZ, RZ, 0x1 ;  /* 0x00000001ff077424 */ /* 0x000fe200078e00ff */
[----:B----4-:R-:W-:Y:S01]  /*27e40*/  ISETP.NE.U32.AND P0, PT, R22, RZ, PT ;  /* 0x000000ff1600720c */ /* 0x010fe20003f05070 */
[----:B------:R-:W-:Y:S02]  /*27e50*/  IMAD.IADD R3, R3, 0x1, R5 ;  /* 0x0000000103037824 */ /* 0x000fe400078e0205 */
[----:B------:R-:W-:Y:S01]  /*27e60*/  FMUL R0, R0, UR6 ;  /* 0x0000000600007c20 */ /* 0x000fe20008400000 */
[----:B------:R-:W3:Y:S01]  /*27e70*/  LDC R15, c[0x0][0x148] ;  /* 0x00005200ff0f7b82 */ /* 0x000ee20000000800 */
[----:B------:R-:W-:Y:S01]  /*27e80*/  ISETP.NE.AND.EX P0, PT, R23, RZ, PT, P0 ;  /* 0x000000ff1700720c */ /* 0x000fe20003f05300 */
[----:B------:R-:W-:Y:S01]  /*27e90*/  IMAD.MOV.U32 R5, RZ, RZ, -0x1 ;  /* 0xffffffffff057424 */ /* 0x000fe200078e00ff */
[-CC-:B-1----:R-:W-:Y:S01]  /*27ea0*/  SHF.R.U64 R10, R2, R4.reuse, R3.reuse ;  /* 0x00000004020a7219 */ /* 0x182fe20000001203 */
[----:B------:R1:W4:Y:S01]  /*27eb0*/  F2I.U32.TRUNC.NTZ R13, R0 ;  /* 0x00000000000d7305 */ /* 0x000322000020f000 */
[----:B------:R-:W-:-:S03]  /*27ec0*/  SHF.R.U32.HI R3, RZ, R4, R3 ;  /* 0x00000004ff037219 */ /* 0x000fc60000011603 */
[----:B------:R-:W1:Y:S01]  /*27ed0*/  LDC R16, c[0x0][0x600] ;  /* 0x00018000ff107b82 */ /* 0x000e620000000800 */
[-CC-:B0-----:R-:W-:Y:S02]  /*27ee0*/  SHF.R.U64 R8, R10, R14.reuse, R3.reuse ;  /* 0x0000000e0a087219 */ /* 0x181fe40000001203 */
[----:B------:R-:W-:-:S05]  /*27ef0*/  SHF.R.U32.HI R3, RZ, R14, R3 ;  /* 0x0000000eff037219 */ /* 0x000fca0000011603 */
[----:B------:R-:W0:Y:S01]  /*27f00*/  LDC R17, c[0x0][0x648] ;  /* 0x00019200ff117b82 */ /* 0x000e220000000800 */
[-CC-:B--2---:R-:W-:Y:S02]  /*27f10*/  SHF.R.U64 R11, R8, R20.reuse, R3.reuse ;  /* 0x00000014080b7219 */ /* 0x184fe40000001203 */
[-C--:B------:R-:W-:Y:S02]  /*27f20*/  SHF.L.U32 R5, R5, R20.reuse, RZ ;  /* 0x0000001405057219 */ /* 0x080fe400000006ff */
[-C--:B------:R-:W-:Y:S01]  /*27f30*/  SHF.R.U32.HI R3, RZ, R20.reuse, R3 ;  /* 0x00000014ff037219 */ /* 0x080fe20000011603 */
[----:B------:R-:W-:Y:S01]  /*27f40*/  IMAD.MOV.U32 R2, RZ, RZ, R11 ;  /* 0x000000ffff027224 */ /* 0x000fe200078e000b */
[----:B------:R-:W-:Y:S01]  /*27f50*/  SHF.L.U32 R20, R7, R20, RZ ;  /* 0x0000001407147219 */ /* 0x000fe200000006ff */
[----:B------:R-:W2:Y:S01]  /*27f60*/  LDC R19, c[0x0][0x638] ;  /* 0x00018e00ff137b82 */ /* 0x000ea20000000800 */
[----:B------:R-:W-:-:S07]  /*27f70*/  LOP3.LUT R41, RZ, R5, RZ, 0x33, !PT ;  /* 0x00000005ff297212 */ /* 0x000fce00078e33ff */
[----:B------:R-:W0:Y:S01]  /*27f80*/  LDC R21, c[0x0][0x610] ;  /* 0x00018400ff157b82 */ /* 0x000e220000000800 */
[----:B----4-:R-:W-:Y:S05]  /*27f90*/  @!P0 BRA `(.L_x_548) ;  /* 0x0000000000288947 */ /* 0x010fea0003800000 */
[----:B-1----:R-:W1:Y:S02]  /*27fa0*/  LDC R0, c[0x0][0x64c] ;  /* 0x00019300ff007b82 */ /* 0x002e640000000800 */
[----:B-1----:R-:W-:-:S05]  /*27fb0*/  IADD3 R7, P0, R11, R0, RZ ;  /* 0x000000000b077210 */ /* 0x002fca0007f1e0ff */
        /* <DEDUP_REMOVED lines=8> */
.L_x_548:
[----:B01----:R-:W-:Y:S01]  /*28040*/  SHF.R.U64 R0, R2, R17, R3 ;  /* 0x0000001102007219 */ /* 0x003fe20000001203 */
[----:B------:R-:W-:Y:S01]  /*28050*/  VIADD R3, R16, 0xffffffff ;  /* 0xffffffff10037836 */ /* 0x000fe20000000000 */
[----:B------:R-:W-:Y:S01]  /*28060*/  LOP3.LUT R41, R8, R41, RZ, 0xc0, !PT ;  /* 0x0000002908297212 */ /* 0x000fe200078ec0ff */
[----:B------:R-:W-:Y:S02]  /*28070*/  IMAD.MOV R13, RZ, RZ, -R13 ;  /* 0x000000ffff0d7224 */ /* 0x000fe400078e0a0d */
[----:B------:R-:W-:Y:S01]  /*28080*/  IMAD.MOV R2, RZ, RZ, -R0 ;  /* 0x000000ffff027224 */ /* 0x000fe200078e0a00 */
[----:B------:R-:W-:Y:S01]  /*28090*/  LOP3.LUT R3, R10, R3, RZ, 0xc0, !PT ;  /* 0x000000030a037212 */ /* 0x000fe200078ec0ff */
[----:B------:R-:W-:Y:S02]  /*280a0*/  IMAD R41, R20, R0, R41 ;  /* 0x0000000014297224 */ /* 0x000fe400078e0229 */
[----:B---3--:R-:W-:Y:S02]  /*280b0*/  @P4 IMAD R18, R15, R13, R12 ;  /* 0x0000000d0f124224 */ /* 0x008fe400078e020c */
[----:B--2---:R-:W-:-:S02]  /*280c0*/  IMAD R0, R2, R19, R11 ;  /* 0x0000001302007224 */ /* 0x004fc400078e020b */
[----:B------:R-:W-:Y:S02]  /*280d0*/  IMAD R41, R41, R21, R18 ;  /* 0x0000001529297224 */ /* 0x000fe400078e0212 */
[----:B------:R-:W-:Y:S02]  /*280e0*/  IMAD R2, R0, R16, R3 ;  /* 0x0000001000027224 */ /* 0x000fe400078e0203 */
[----:B------:R-:W-:-:S03]  /*280f0*/  IMAD.MOV.U32 R4, RZ, RZ, 0x1 ;  /* 0x00000001ff047424 */ /* 0x000fc600078e00ff */
[----:B------:R-:W-:Y:S02]  /*28100*/  SEL R3, R2, R41, !P4 ;  /* 0x0000002902037207 */ /* 0x000fe40006000000 */
[----:B------:R-:W-:Y:S02]  /*28110*/  PRMT R0, R4, 0x7610, R0 ;  /* 0x0000761004007816 */ /* 0x000fe40000000000 */
[----:B------:R-:W-:Y:S01]  /*28120*/  SEL R41, R41, R2, !P4 ;  /* 0x0000000229297207 */ /* 0x000fe20006000000 */
[----:B------:R2:W-:Y:S06]  /*28130*/  STL [R1+0x458], R3 ;  /* 0x0004580301007387 */ /* 0x0005ec0000100800 */
.L_x_546:
[----:B------:R-:W-:Y:S01]  /*28140*/  UIADD3 UR5, UR10, UR5, URZ ;  /* 0x000000050a057290 */ /* 0x000fe2000fffe03f */
[----:B------:R3:W-:Y:S01]  /*28150*/  STL [R1+0x45c], R41 ;  /* 0x00045c2901007387 */ /* 0x0007e20000100800 */
[----:B------:R-:W-:Y:S02]  /*28160*/  LOP3.LUT P0, RZ, R0, 0xff, RZ, 0xc0, !PT ;  /* 0x000000ff00ff7812 */ /* 0x000fe4000780c0ff */
[----:B------:R-:W-:Y:S02]  /*28170*/  USHF.R.U32.HI UR6, URZ, 0x2, UR5 ;  /* 0x000000023f067899 */ /* 0x000fe40008011605 */
[----:B------:R-:W-:Y:S02]  /*28180*/  UISETP.GT.U32.AND UP0, UPT, UR5, 0x3, UPT ;  /* 0x000000030500788c */ /* 0x000fe4000bf04070 */
[----:B------:R-:W-:Y:S02]  /*28190*/  ULOP3.LUT UR6, UR6, 0x1, URZ, 0xc0, !UPT ;  /* 0x0000000106067892 */ /* 0x000fe4000f8ec03f */
[----:B------:R-:W-:-:S02]  /*281a0*/  UISETP.LT.U32.AND UP0, UPT, UR10, 0x4, UP0 ;  /* 0x000000040a00788c */ /* 0x000fc40008701070 */
[----:B------:R-:W-:Y:S02]  /*281b0*/  UISETP.NE.U32.AND UP1, UPT, UR6, 0x1, UPT ;  /* 0x000000010600788c */ /* 0x000fe4000bf25070 */
[----:B------:R-:W-:Y:S02]  /*281c0*/  USEL UR7, URZ, 0x1, !UP0 ;  /* 0x000000013f077887 */ /* 0x000fe4000c000000 */
[----:B------:R-:W-:Y:S02]  /*281d0*/  UISETP.GT.U32.AND UP1, UPT, UR10, 0x3, !UP1 ;  /* 0x000000030a00788c */ /* 0x000fe4000cf24070 */
[----:B------:R-:W-:Y:S02]  /*281e0*/  ULOP3.LUT UR5, UR5, 0x3, URZ, 0xc0, !UPT ;  /* 0x0000000305057892 */ /* 0x000fe4000f8ec03f */
[----:B------:R-:W-:-:S04]  /*281f0*/  USEL UR6, URZ, 0x1, !UP1 ;  /* 0x000000013f067887 */ /* 0x000fc8000c800000 */
[----:B------:R-:W-:Y:S01]  /*28200*/  ULOP3.LUT UR4, UR6, UR4, UR7, 0x96, !UPT ;  /* 0x0000000406047292 */ /* 0x000fe2000f8e9607 */
[----:B---3--:R-:W-:Y:S11]  /*28210*/  @P0 BRA `(.L_x_549) ;  /* 0xfffffd8c00840947 */ /* 0x008ff6000383ffff */
[----:B------:R-:W-:Y:S05]  /*28220*/  EXIT ;  /* 0x000000000000794d */ /* 0x000fea0003800000 */
.L_x_3:
[----:B------:R-:W2:Y:S01]  /*28230*/  LDL R18, [R1+0x454] ;  /* 0x0004540001127983 */ /* 0x000ea20000100800 */
[----:B------:R-:W-:-:S03]  /*28240*/  ULDC.64 UR4, c[0x0][0x650] ;  /* 0x0001940000047ab9 */ /* 0x000fc60000000a00 */
[----:B------:R-:W3:Y:S01]  /*28250*/  LDL R19, [R1+0x450] ;  /* 0x0004500001137983 */ /* 0x000ee20000100800 */
[----:B------:R-:W-:Y:S01]  /*28260*/  PRMT R0, RZ, 0x7610, R0 ;  /* 0x00007610ff007816 */ /* 0x000fe20000000000 */
[----:B------:R-:W-:Y:S02]  /*28270*/  IMAD.MOV.U32 R5, RZ, RZ, -0x1 ;  /* 0xffffffffff057424 */ /* 0x000fe400078e00ff */
[----:B------:R-:W-:Y:S02]  /*28280*/  IMAD.MOV.U32 R4, RZ, RZ, -0x1 ;  /* 0xffffffffff047424 */ /* 0x000fe400078e00ff */
[----:B------:R-:W-:Y:S01]  /*28290*/  IMAD.MOV.U32 R10, RZ, RZ, -0x1 ;  /* 0xffffffffff0a7424 */ /* 0x000fe200078e00ff */
[----:B--2---:R-:W-:-:S04]  /*282a0*/  ISETP.GE.U32.AND P0, PT, R18, UR4, PT ;  /* 0x0000000412007c0c */ /* 0x004fc8000bf06070 */
[----:B---3--:R-:W-:-:S13]  /*282b0*/  ISETP.GE.U32.AND.EX P0, PT, R19, UR5, PT, P0 ;  /* 0x0000000513007c0c */ /* 0x008fda000bf06100 */
[----:B------:R-:W-:Y:S05]  /*282c0*/  @P0 BRA `(.L_x_550) ;  /* 0x0000000400600947 */ /* 0x000fea0003800000 */
[----:B------:R-:W0:Y:S01]  /*282d0*/  LDC.64 R12, c[0x0][0x628] ;  /* 0x00018a00ff0c7b82 */ /* 0x000e220000000a00 */
[----:B------:R-:W-:Y:S02]  /*282e0*/  IMAD.MOV.U32 R8, RZ, RZ, R18 ;  /* 0x000000ffff087224 */ /* 0x000fe400078e0012 */
[----:B------:R-:W-:-:S05]  /*282f0*/  IMAD.MOV.U32 R9, RZ, RZ, R19 ;  /* 0x000000ffff097224 */ /* 0x000fca00078e0013 */
[----:B------:R-:W1:Y:S08]  /*28300*/  LDC R14, c[0x0][0x630] ;  /* 0x00018c00ff0e7b82 */ /* 0x000e700000000800 */
[----:B------:R-:W2:Y:S01]  /*28310*/  LDC.64 R16, c[0x0][0x620] ;  /* 0x00018800ff107b82 */ /* 0x000ea20000000a00 */
[----:B0-----:R-:W-:-:S04]  /*28320*/  ISETP.NE.U32.AND P0, PT, R12, RZ, PT ;  /* 0x000000ff0c00720c */ /* 0x001fc80003f05070 */
[----:B------:R-:W-:-:S13]  /*28330*/  ISETP.NE.AND.EX P0, PT, R13, RZ, PT, P0 ;  /* 0x000000ff0d00720c */ /* 0x000fda0003f05300 */
[----:B-12---:R-:W-:Y:S05]  /*28340*/  @!P0 BRA `(.L_x_551) ;  /* 0x0000000000288947 */ /* 0x006fea0003800000 */
[----:B------:R-:W0:Y:S02]  /*28350*/  LDC R0, c[0x0][0x634] ;  /* 0x00018d00ff007b82 */ /* 0x000e240000000800 */
[----:B0-----:R-:W-:-:S05]  /*28360*/  IADD3 R9, P0, R18, R0, RZ ;  /* 0x0000000012097210 */ /* 0x001fca0007f1e0ff */
        /* <DEDUP_REMOVED lines=8> */
.L_x_551:
[-CC-:B------:R-:W-:Y:S01]  /*283f0*/  SHF.R.U64 R10, R8, R14.reuse, R9.reuse ;  /* 0x0000000e080a7219 */ /* 0x180fe20000001209 */
[----:B------:R-:W0:Y:S01]  /*28400*/  LDC R6, c[0x0][0x618] ;  /* 0x00018600ff067b82 */ /* 0x000e220000000800 */
[----:B------:R-:W-:Y:S01]  /*28410*/  SHF.R.U32.HI R0, RZ, R14, R9 ;  /* 0x0000000eff007219 */ /* 0x000fe20000011609 */
[----:B------:R-:W-:Y:S01]  /*28420*/  ULDC UR4, c[0x0][0x150] ;  /* 0x0000540000047ab9 */ /* 0x000fe20000000800 */
[----:B------:R-:W-:Y:S01]  /*28430*/  IADD3 R3, P0, RZ, -R10, RZ ;  /* 0x8000000aff037210 */ /* 0x000fe20007f1e0ff */
[----:B------:R-:W-:Y:S01]  /*28440*/  IMAD.MOV.U32 R4, RZ, RZ, R18 ;  /* 0x000000ffff047224 */ /* 0x000fe200078e0012 */
[----:B------:R-:W-:Y:S01]  /*28450*/  I2FP.F32.U32 R8, R2 ;  /* 0x0000000200087245 */ /* 0x000fe20000201000 */
[----:B------:R-:W-:Y:S02]  /*28460*/  IMAD.MOV.U32 R5, RZ, RZ, R19 ;  /* 0x000000ffff057224 */ /* 0x000fe400078e0013 */
[----:B------:R-:W1:Y:S01]  /*28470*/  LDC.64 R20, c[0x0][0x640] ;  /* 0x00019000ff147b82 */ /* 0x000e620000000a00 */
[----:B------:R-:W-:-:S02]  /*28480*/  IMAD.X R7, RZ, RZ, ~R0, P0 ;  /* 0x000000ffff077224 */ /* 0x000fc400000e0e00 */
[----:B------:R-:W-:Y:S01]  /*28490*/  FMUL R9, R8, UR4 ;  /* 0x0000000408097c20 */ /* 0x000fe20008400000 */
[----:B------:R-:W-:Y:S01]  /*284a0*/  IMAD.WIDE.U32 R4, R3, R16, R4 ;  /* 0x0000001003047225 */ /* 0x000fe200078e0004 */
[----:B------:R-:W-:-:S03]  /*284b0*/  ULDC UR4, c[0x0][0x154] ;  /* 0x0000550000047ab9 */ /* 0x000fc60000000800 */
[----:B------:R-:W-:Y:S01]  /*284c0*/  IMAD R0, R7, R16, RZ ;  /* 0x0000001007007224 */ /* 0x000fe200078e02ff */
[----:B------:R-:W2:Y:S01]  /*284d0*/  LDC R13, c[0x0][0x144] ;  /* 0x00005100ff0d7b82 */ /* 0x000ea20000000800 */
[----:B------:R-:W3:Y:S02]  /*284e0*/  F2I.U32.TRUNC.NTZ R9, R9 ;  /* 0x0000000900097305 */ /* 0x000ee4000020f000 */
[----:B------:R-:W-:-:S04]  /*284f0*/  IMAD R3, R3, R17, R0 ;  /* 0x0000001103037224 */ /* 0x000fc800078e0200 */
[----:B------:R-:W-:Y:S01]  /*28500*/  IMAD.IADD R3, R5, 0x1, R3 ;  /* 0x0000000105037824 */ /* 0x000fe200078e0203 */
[----:B------:R-:W4:Y:S04]  /*28510*/  LDC R12, c[0x0][0x608] ;  /* 0x00018200ff0c7b82 */ /* 0x000f280000000800 */
[-C--:B0-----:R-:W-:Y:S02]  /*28520*/  SHF.R.U64 R8, R4, R6.reuse, R3 ;  /* 0x0000000604087219 */ /* 0x081fe40000001203 */
[----:B------:R-:W-:Y:S02]  /*28530*/  I2FP.F32.U32 R4, R11 ;  /* 0x0000000b00047245 */ /* 0x000fe40000201000 */
[----:B------:R-:W0:Y:S01]  /*28540*/  LDC R7, c[0x0][0x658] ;  /* 0x00019600ff077b82 */ /* 0x000e220000000800 */
[----:B-1----:R-:W-:Y:S01]  /*28550*/  ISETP.NE.U32.AND P0, PT, R20, RZ, PT ;  /* 0x000000ff1400720c */ /* 0x002fe20003f05070 */
[----:B---3--:R-:W-:Y:S01]  /*28560*/  IMAD.MOV R0, RZ, RZ, -R9 ;  /* 0x000000ffff007224 */ /* 0x008fe200078e0a09 */
[----:B------:R-:W-:Y:S01]  /*28570*/  SHF.R.U32.HI R3, RZ, R6, R3 ;  /* 0x00000006ff037219 */ /* 0x000fe20000011603 */
[----:B------:R-:W-:Y:S01]  /*28580*/  FMUL R4, R4, UR4 ;  /* 0x0000000404047c20 */ /* 0x000fe20008400000 */
[----:B------:R-:W-:Y:S01]  /*28590*/  ISETP.NE.AND.EX P0, PT, R21, RZ, PT, P0 ;  /* 0x000000ff1500720c */ /* 0x000fe20003f05300 */
[----:B------:R-:W-:-:S02]  /*285a0*/  IMAD.MOV.U32 R6, RZ, RZ, -0x1 ;  /* 0xffffffffff067424 */ /* 0x000fc400078e00ff */
[----:B------:R-:W1:Y:S01]  /*285b0*/  LDC R14, c[0x0][0x148] ;  /* 0x00005200ff0e7b82 */ /* 0x000e620000000800 */
[----:B--2---:R-:W-:Y:S02]  /*285c0*/  IMAD R18, R13, R0, R2 ;  /* 0x000000000d127224 */ /* 0x004fe400078e0202 */
[----:B------:R-:W-:-:S05]  /*285d0*/  IMAD.MOV.U32 R2, RZ, RZ, 0x1 ;  /* 0x00000001ff027424 */ /* 0x000fca00078e00ff */
[----:B------:R-:W2:Y:S01]  /*285e0*/  LDC R16, c[0x0][0x600] ;  /* 0x00018000ff107b82 */ /* 0x000ea20000000800 */
[-CC-:B----4-:R-:W-:Y:S02]  /*285f0*/  SHF.R.U64 R13, R8, R12.reuse, R3.reuse ;  /* 0x0000000c080d7219 */ /* 0x190fe40000001203 */
[----:B------:R-:W-:Y:S02]  /*28600*/  SHF.R.U32.HI R0, RZ, R12, R3 ;  /* 0x0000000cff007219 */ /* 0x000fe40000011603 */
[----:B------:R3:W4:Y:S03]  /*28610*/  F2I.U32.TRUNC.NTZ R12, R4 ;  /* 0x00000004000c7305 */ /* 0x000726000020f000 */
[----:B------:R-:W1:Y:S01]  /*28620*/  LDC R17, c[0x0][0x648] ;  /* 0x00019200ff117b82 */ /* 0x000e620000000800 */
[-C--:B0-----:R-:W-:Y:S02]  /*28630*/  SHF.R.U64 R15, R13, R7.reuse, R0 ;  /* 0x000000070d0f7219 */ /* 0x081fe40000001200 */
[----:B------:R-:W-:-:S02]  /*28640*/  SHF.L.U32 R6, R6, R7, RZ ;  /* 0x0000000706067219 */ /* 0x000fc400000006ff */
[-C--:B------:R-:W-:Y:S01]  /*28650*/  SHF.L.U32 R22, R2, R7.reuse, RZ ;  /* 0x0000000702167219 */ /* 0x080fe200000006ff */
[----:B------:R-:W-:Y:S01]  /*28660*/  IMAD.MOV.U32 R2, RZ, RZ, R15 ;  /* 0x000000ffff027224 */ /* 0x000fe200078e000f */
[----:B------:R-:W-:Y:S01]  /*28670*/  SHF.R.U32.HI R3, RZ, R7, R0 ;  /* 0x00000007ff037219 */ /* 0x000fe20000011600 */
[----:B------:R-:W0:Y:S01]  /*28680*/  LDC R19, c[0x0][0x638] ;  /* 0x00018e00ff137b82 */ /* 0x000e220000000800 */
[----:B------:R-:W-:-:S07]  /*28690*/  LOP3.LUT R24, RZ, R6, RZ, 0x33, !PT ;  /* 0x00000006ff187212 */ /* 0x000fce00078e33ff */
        /* <DEDUP_REMOVED lines=12> */
.L_x_552:
[----:B-1----:R-:W-:Y:S01]  /*28760*/  SHF.R.U64 R3, R2, R17, R3 ;  /* 0x0000001102037219 */ /* 0x002fe20000001203 */
[----:B--2---:R-:W-:Y:S01]  /*28770*/  VIADD R7, R16, 0xffffffff ;  /* 0xffffffff10077836 */ /* 0x004fe20000000000 */
[----:B------:R-:W-:Y:S01]  /*28780*/  LOP3.LUT R0, R13, R24, RZ, 0xc0, !PT ;  /* 0x000000180d007212 */ /* 0x000fe200078ec0ff */
[----:B------:R-:W-:Y:S02]  /*28790*/  IMAD.MOV R12, RZ, RZ, -R12 ;  /* 0x000000ffff0c7224 */ /* 0x000fe400078e0a0c */
[----:B------:R-:W-:Y:S02]  /*287a0*/  IMAD.MOV R2, RZ, RZ, -R3 ;  /* 0x000000ffff027224 */ /* 0x000fe400078e0a03 */
[----:B------:R-:W-:Y:S01]  /*287b0*/  IMAD R5, R22, R3, R0 ;  /* 0x0000000316057224 */ /* 0x000fe200078e0200 */
[----:B------:R-:W-:Y:S01]  /*287c0*/  LOP3.LUT R3, R8, R7, RZ, 0xc0, !PT ;  /* 0x0000000708037212 */ /* 0x000fe200078ec0ff */
[----:B------:R-:W-:Y:S02]  /*287d0*/  @P4 IMAD R18, R14, R12, R11 ;  /* 0x0000000c0e124224 */ /* 0x000fe400078e020b */
[----:B0-----:R-:W-:-:S02]  /*287e0*/  IMAD R0, R2, R19, R15 ;  /* 0x0000001302007224 */ /* 0x001fc400078e020f */
[----:B------:R-:W-:Y:S02]  /*287f0*/  IMAD.MOV.U32 R4, RZ, RZ, 0x1 ;  /* 0x00000001ff047424 */ /* 0x000fe400078e00ff */
[----:B------:R-:W-:Y:S02]  /*28800*/  IMAD R5, R5, R23, R18 ;  /* 0x0000001705057224 */ /* 0x000fe400078e0212 */
[----:B------:R-:W-:Y:S01]  /*28810*/  IMAD R2, R0, R16, R3 ;  /* 0x0000001000027224 */ /* 0x000fe200078e0203 */
[----:B------:R-:W-:-:S04]  /*28820*/  PRMT R0, R4, 0x7610, R0 ;  /* 0x0000761004007816 */ /* 0x000fc80000000000 */
[----:B------:R-:W-:Y:S02]  /*28830*/  SEL R4, R2, R5, !P4 ;  /* 0x0000000502047207 */ /* 0x000fe40006000000 */
[----:B------:R-:W-:-:S07]  /*28840*/  SEL R5, R5, R2, !P4 ;  /* 0x0000000205057207 */ /* 0x000fce0006000000 */
.L_x_550:
[----:B------:R-:W-:-:S08]  /*28850*/  NOP ;  /* 0x0000000000007918 */ /* 0x000fd00000000000 */
[----:B------:R-:W0:-:S00]  /*28860*/  USETMAXREG.DEALLOC.CTAPOOL 0x18 ;  /* 0x00000018000079c8 */ /* 0x000e0000080e0500 */
[----:B------:R-:W-:-:S13]  /*28870*/  ISETP.NE.AND P0, PT, RZ, UR8, PT ;  /* 0x00000008ff007c0c */ /* 0x000fda000bf05270 */
[----:B------:R-:W-:Y:S05]  /*28880*/  @P0 EXIT ;  /* 0x000000000000094d */ /* 0x000fea0003800000 */
[----:B0-----:R-:W-:Y:S01]  /*28890*/  LOP3.LUT P0, RZ, R0, 0xff, RZ, 0xc0, !PT ;  /* 0x000000ff00ff7812 */ /* 0x001fe2000780c0ff */
[----:B------:R-:W-:Y:S02]  /*288a0*/  IMAD.MOV.U32 R0, RZ, RZ, 0x1 ;  /* 0x00000001ff007424 */ /* 0x000fe400078e00ff */
[----:B------:R-:W-:-:S10]  /*288b0*/  IMAD.MOV.U32 R6, RZ, RZ, RZ ;  /* 0x000000ffff067224 */ /* 0x000fd400078e00ff */
[----:B------:R-:W-:Y:S05]  /*288c0*/  @!P0 BRA `(.L_x_553) ;  /* 0x0000000c00448947 */ /* 0x000fea0003800000 */
[----:B------:R-:W0:Y:S01]  /*288d0*/  LDC R0, c[0x0][0x28c] ;  /* 0x0000a300ff007b82 */ /* 0x000e220000000800 */
[----:B------:R-:W1:Y:S01]  /*288e0*/  S2R R2, SR_TID.X ;  /* 0x0000000000027919 */ /* 0x000e620000002100 */
[----:B------:R-:W-:Y:S01]  /*288f0*/  ULDC UR5, c[0x0][0x658] ;  /* 0x0001960000057ab9 */ /* 0x000fe20000000800 */
[----:B------:R-:W-:Y:S01]  /*28900*/  UMOV UR7, 0xffffffff ;  /* 0xffffffff00077882 */ /* 0x000fe20000000000 */
[----:B------:R-:W-:Y:S01]  /*28910*/  ULDC UR6, c[0x0][0xc] ;  /* 0x0000030000067ab9 */ /* 0x000fe20000000800 */
[----:B------:R-:W-:Y:S01]  /*28920*/  USHF.L.U32 UR8, UR7, UR5, URZ ;  /* 0x0000000507087299 */ /* 0x000fe2000800063f */
[----:B------:R-:W-:Y:S01]  /*28930*/  BSSY B0, `(.L_x_553) ;  /* 0x00000ca000007945 */ /* 0x000fe20003800000 */
[----:B------:R-:W-:Y:S01]  /*28940*/  UMOV UR9, 0x1 ;  /* 0x0000000100097882 */ /* 0x000fe20000000000 */
[----:B------:R-:W-:Y:S01]  /*28950*/  ULDC UR7, c[0x0][0x10] ;  /* 0x0000040000077ab9 */ /* 0x000fe20000000800 */
[----:B------:R-:W-:Y:S01]  /*28960*/  USHF.L.U32 UR18, UR9, UR5, URZ ;  /* 0x0000000509127299 */ /* 0x000fe2000800063f */
[----:B------:R-:W-:Y:S01]  /*28970*/  IMAD.MOV.U32 R9, RZ, RZ, 0x1 ;  /* 0x00000001ff097424 */ /* 0x000fe200078e00ff */
[----:B------:R-:W-:Y:S01]  /*28980*/  UIMAD.WIDE.U32 UR6, UR6, UR7, URZ ;  /* 0x00000007060672a5 */ /* 0x000fe2000f8e003f */
[----:B------:R-:W-:Y:S01]  /*28990*/  IMAD.MOV.U32 R6, RZ, RZ, RZ ;  /* 0x000000ffff067224 */ /* 0x000fe200078e00ff */
[----:B------:R-:W-:Y:S01]  /*289a0*/  ULDC UR5, c[0x0][0x14] ;  /* 0x0000050000057ab9 */ /* 0x000fe20000000800 */
[----:B------:R-:W-:Y:S01]  /*289b0*/  ULDC UR4, c[0x0][0x600] ;  /* 0x0001800000047ab9 */ /* 0x000fe20000000800 */
[----:B------:R-:W-:-:S02]  /*289c0*/  UIMAD.WIDE.U32 UR20, UR6, UR5, URZ ;  /* 0x00000005061472a5 */ /* 0x000fc4000f8e003f */
[----:B------:R-:W-:Y:S02]  /*289d0*/  UIMAD UR16, UR7, UR5, URZ ;  /* 0x00000005071072a4 */ /* 0x000fe4000f8e023f */
[----:B------:R-:W-:Y:S02]  /*289e0*/  ULOP3.LUT UR24, UR13, 0x2, URZ, 0xfc, !UPT ;  /* 0x000000020d187892 */ /* 0x000fe4000f8efc3f */
[----:B------:R-:W-:Y:S02]  /*289f0*/  UIADD3 UR4, UR4, -0x1, URZ ;  /* 0xffffffff04047890 */ /* 0x000fe4000fffe03f */
[----:B------:R-:W-:Y:S01]  /*28a00*/  ULOP3.LUT UR17, URZ, UR8, URZ, 0x33, !UPT ;  /* 0x000000083f117292 */ /* 0x000fe2000f8e333f */
[----:B0-----:R-:W-:Y:S01]  /*28a10*/  VIADD R0, R0, 0x7f ;  /* 0x0000007f00007836 */ /* 0x001fe20000000000 */
[----:B------:R-:W-:Y:S01]  /*28a20*/  UIADD3 UR16, UR21, UR16, URZ ;  /* 0x0000001015107290 */ /* 0x000fe2000fffe03f */
[----:B------:R-:W-:-:S03]  /*28a30*/  ULDC.64 UR22, c[0x0][0x198] ;  /* 0x0000660000167ab9 */ /* 0x000fc60000000a00 */
[----:B------:R-:W-:-:S04]  /*28a40*/  SHF.R.S32.HI R3, RZ, 0x1f, R0 ;  /* 0x0000001fff037819 */ /* 0x000fc80000011400 */
[----:B------:R-:W-:Y:S01]  /*28a50*/  LEA.HI R3, R3, R0, RZ, 0x7 ;  /* 0x0000000003037211 */ /* 0x000fe200078f38ff */
[----:B------:R-:W-:Y:S01]  /*28a60*/  IMAD.MOV.U32 R0, RZ, RZ, 0x1 ;  /* 0x00000001ff007424 */ /* 0x000fe200078e00ff */
[C---:B-1----:R-:W-:Y:S02]  /*28a70*/  LOP3.LUT P3, RZ, R2.reuse, 0x7f, RZ, 0xc0, !PT ;  /* 0x0000007f02ff7812 */ /* 0x042fe4000786c0ff */
[----:B------:R-:W-:Y:S02]  /*28a80*/  SHF.R.S32.HI R7, RZ, 0x7, R3 ;  /* 0x00000007ff077819 */ /* 0x000fe40000011403 */
[----:B------:R-:W-:-:S03]  /*28a90*/  LOP3.LUT P0, RZ, R2, 0x1f, RZ, 0xc0, !PT ;  /* 0x0000001f02ff7812 */ /* 0x000fc6000780c0ff */
[----:B------:R-:W-:Y:S01]  /*28aa0*/  VIADD R14, R7, 0x1 ;  /* 0x00000001070e7836 */ /* 0x000fe20000000000 */
[----:B------:R-:W-:-:S13]  /*28ab0*/  PLOP3.LUT P0, PT, P0, P3, PT, 0x8a, 0x0 ;  /* 0x000000000000781c */ /* 0x000fda0000707172 */
.L_x_565:
[----:B------:R-:W-:-:S03]  /*28ac0*/  UMOV UR5, 0xffffffff ;  /* 0xffffffff00057882 */ /* 0x000fc60000000000 */
[----:B------:R-:W-:Y:S05]  /*28ad0*/  BRA.DIV UR5, `(.L_x_554) ;  /* 0x0000000e05bc7947 */ /* 0x000fea000b800000 */
[----:B------:R-:W-:-:S13]  /*28ae0*/  ELECT P1, URZ, PT ;  /* 0x00000000003f782f */ /* 0x000fda0003820000 */
.L_x_576:
[----:B------:R-:W0:Y:S01]  /*28af0*/  LDC R2, c[0x0][0x28c] ;  /* 0x0000a300ff027b82 */ /* 0x000e220000000800 */
[----:B------:R-:W-:Y:S01]  /*28b00*/  BSSY B1, `(.L_x_555) ;  /* 0x0000035000017945 */ /* 0x000fe20003800000 */
[----:B0-----:R-:W-:-:S13]  /*28b10*/  ISETP.LT.OR P1, PT, R2, 0x1, !P1 ;  /* 0x000000010200780c */ /* 0x001fda0004f21670 */
[----:B------:R-:W-:Y:S05]  /*28b20*/  @P1 BRA `(.L_x_556) ;  /* 0x0000000000c81947 */ /* 0x000fea0003800000 */
[----:B------:R-:W-:Y:S02]  /*28b30*/  IMAD.SHL.U32 R4, R4, 0x100, RZ ;  /* 0x0000010004047824 */ /* 0x000fe400078e00ff */
[----:B------:R-:W-:Y:S02]  /*28b40*/  IMAD.SHL.U32 R5, R5, 0x100, RZ ;  /* 0x0000010005057824 */ /* 0x000fe400078e00ff */
[----:B------:R-:W-:Y:S02]  /*28b50*/  IMAD.MOV.U32 R13, RZ, RZ, RZ ;  /* 0x000000ffff0d7224 */ /* 0x000fe400078e00ff */
[----:B------:R-:W-:Y:S02]  /*28b60*/  IMAD.MOV.U32 R3, RZ, RZ, R14 ;  /* 0x000000ffff037224 */ /* 0x000fe400078e000e */
[----:B------:R-:W-:Y:S02]  /*28b70*/  IMAD.MOV.U32 R2, RZ, RZ, R0 ;  /* 0x000000ffff027224 */ /* 0x000fe400078e0000 */
[----:B------:R-:W-:-:S07]  /*28b80*/  IMAD.MOV.U32 R8, RZ, RZ, R6 ;  /* 0x000000ffff087224 */ /* 0x000fce00078e0006 */
.L_x_560:
[----:B------:R-:W0:Y:S01]  /*28b90*/  S2R R12, SR_CgaCtaId ;  /* 0x00000000000c7919 */ /* 0x000e220000008800 */
[----:B------:R-:W-:-:S04]  /*28ba0*/  MOV R11, 0x400 ;  /* 0x00000400000b7802 */ /* 0x000fc80000000f00 */
[----:B0-----:R-:W-:Y:S02]  /*28bb0*/  LEA R15, R12, R11, 0x18 ;  /* 0x0000000b0c0f7211 */ /* 0x001fe400078ec0ff */
[----:B------:R-:W-:Y:S01]  /*28bc0*/  SHF.L.U32 R11, R2, 0x1f, RZ ;  /* 0x0000001f020b7819 */ /* 0x000fe200000006ff */
[----:B------:R-:W0:Y:S02]  /*28bd0*/  @!P3 LDC R12, c[0x0][0x500] ;  /* 0x00014000ff0cbb82 */ /* 0x000e240000000800 */
[----:B------:R-:W-:-:S04]  /*28be0*/  IMAD R16, R8, 0x8, R15 ;  /* 0x0000000808107824 */ /* 0x000fc800078e020f */
[----:B------:R-:W1:Y:S02]  /*28bf0*/  SYNCS.PHASECHK.TRANS64.TRYWAIT P1, [R16+URZ+0x20], R11 ;  /* 0x0000200b100075a7 */ /* 0x000e64000802017f */
[----:B-1----:R-:W-:Y:S05]  /*28c00*/  @!P1 BRA `(.L_x_557) ;  /* 0x0000000c00909947 */ /* 0x002fea0003800000 */
.L_x_577:
[----:B------:R-:W-:Y:S01]  /*28c10*/  UPRMT UR5, UR24, 0x9910, URZ ;  /* 0x0000991018057896 */ /* 0x000fe2000800003f */
[----:B0-----:R0:W-:Y:S03]  /*28c20*/  @!P3 SYNCS.ARRIVE.TRANS64 RZ, [R16+URZ], R12 ;  /* 0x0000000c10ffb9a7 */ /* 0x0011e6000800003f */
[----:B------:R-:W-:-:S06]  /*28c30*/  UISETP.NE.AND UP0, UPT, UR5, 0x2, UPT ;  /* 0x000000020500788c */ /* 0x000fcc000bf05270 */
[----:B------:R-:W-:-:S13]  /*28c40*/  PLOP3.LUT P1, PT, PT, PT, UP0, 0x80, 0x0 ;  /* 0x000000000000781c */ /* 0x000fda0003f2f008 */
[----:B0-----:R-:W-:Y:S05]  /*28c50*/  @P1 BRA `(.L_x_558) ;  /* 0x0000000000041947 */ /* 0x001fea0003800000 */
[----:B------:R-:W-:Y:S01]  /*28c60*/  BPT.TRAP 0x1 ;  /* 0x000000040000795c */ /* 0x000fe20000300000 */
.L_x_558:
[----:B------:R-:W-:Y:S05]  /*28c70*/  @P0 BRA `(.L_x_559) ;  /* 0x0000000000040947 */ /* 0x000fea0003800000 */
[----:B------:R-:W-:Y:S01]  /*28c80*/  BPT.TRAP 0x1 ;  /* 0x000000040000795c */ /* 0x000fe20000300000 */
.L_x_559:
[----:B------:R-:W-:Y:S01]  /*28c90*/  IMAD R15, R8, 0x8000, R15 ;  /* 0x00008000080f7824 */ /* 0x000fe200078e020f */
[----:B------:R-:W-:Y:S01]  /*28ca0*/  R2UR UR9, R16 ;  /* 0x00000000100972ca */ /* 0x000fe200000e0000 */
[----:B------:R-:W-:Y:S01]  /*28cb0*/  VIADD R3, R3, 0xffffffff ;  /* 0xffffffff03037836 */ /* 0x000fe20000000000 */
[----:B------:R-:W-:Y:S01]  /*28cc0*/  UIADD3 UR6, UP0, UR22, 0xf0, URZ ;  /* 0x000000f016067890 */ /* 0x000fe2000ff1e03f */
[----:B------:R-:W-:Y:S01]  /*28cd0*/  R2UR UR11, R5 ;  /* 0x00000000050b72ca */ /* 0x000fe200000e0000 */
[----:B------:R-:W-:Y:S01]  /*28ce0*/  UIADD3 UR26, UP1, UR22, 0x1f0, URZ ;  /* 0x000001f0161a7890 */ /* 0x000fe2000ff3e03f */
[----:B------:R-:W-:Y:S01]  /*28cf0*/  R2UR UR5, R15 ;  /* 0x000000000f0572ca */ /* 0x000fe200000e0000 */
[----:B------:R-:W-:Y:S01]  /*28d00*/  UIADD3.X UR7, URZ, UR23, URZ, UP0, !UPT ;  /* 0x000000173f077290 */ /* 0x000fe200087fe43f */
[----:B------:R-:W-:Y:S01]  /*28d10*/  R2UR UR10, R13 ;  /* 0x000000000d0a72ca */ /* 0x000fe200000e0000 */
[----:B------:R-:W-:Y:S01]  /*28d20*/  VIADD R8, R8, 0x1 ;  /* 0x0000000108087836 */ /* 0x000fe20000000000 */
[----:B------:R-:W-:Y:S01]  /*28d30*/  R2UR UR12, R10 ;  /* 0x000000000a0c72ca */ /* 0x000fe200000e0000 */
[----:B------:R-:W-:Y:S01]  /*28d40*/  UIADD3.X UR27, URZ, UR23, URZ, UP1, !UPT ;  /* 0x000000173f1b7290 */ /* 0x000fe20008ffe43f */
[----:B------:R-:W-:Y:S01]  /*28d50*/  R2UR UR19, R4 ;  /* 0x00000000041372ca */ /* 0x000fe200000e0000 */
[----:B------:R-:W-:Y:S01]  /*28d60*/  UMOV UR14, 0x0 ;  /* 0x00000000000e7882 */ /* 0x000fe20000000000 */
[----:B------:R-:W-:Y:S01]  /*28d70*/  ISETP.GT.AND P2, PT, R3, 0x1, PT ;  /* 0x000000010300780c */ /* 0x000fe20003f44270 */
[----:B------:R-:W-:Y:S01]  /*28d80*/  UMOV UR15, 0x10000000 ;  /* 0x10000000000f7882 */ /* 0x000fe20000000000 */
[----:B------:R-:W-:Y:S01]  /*28d90*/  ISETP.NE.AND P1, PT, R8, 0x4, PT ;  /* 0x000000040800780c */ /* 0x000fe20003f25270 */
[----:B------:R-:W-:-:S02]  /*28da0*/  VIADD R13, R13, 0x80 ;  /* 0x000000800d0d7836 */ /* 0x000fc40000000000 */
[----:B------:R-:W-:Y:S01]  /*28db0*/  UIADD3 UR8, UR5, 0x100, URZ ;  /* 0x0000010005087890 */ /* 0x000fe2000fffe03f */
[----:B-1----:R-:W-:Y:S01]  /*28dc0*/  SEL R11, RZ, 0x1, P1 ;  /* 0x00000001ff0b7807 */ /* 0x002fe20000800000 */
[----:B------:R-:W-:Y:S01]  /*28dd0*/  UIADD3 UR5, UR5, 0x20100, URZ ;  /* 0x0002010005057890 */ /* 0x000fe2000fffe03f */
[----:B------:R-:W-:Y:S02]  /*28de0*/  SEL R8, R8, RZ, P1 ;  /* 0x000000ff08087207 */ /* 0x000fe40000800000 */
[----:B------:R-:W-:-:S04]  /*28df0*/  LOP3.LUT R2, R2, R11, RZ, 0x3c, !PT ;  /* 0x0000000b02027212 */ /* 0x000fc800078e3cff */
[----:B------:R0:W-:Y:S02]  /*28e00*/  UTMALDG.3D [UR8], [UR6], desc[UR14] ;  /* 0x00000e08060075b4 */ /* 0x0001e40008011000 */
[----:B0-----:R-:W-:Y:S01]  /*28e10*/  UMOV UR8, UR5 ;  /* 0x0000000500087c82 */ /* 0x001fe20008000000 */
[----:B------:R-:W-:Y:S02]  /*28e20*/  UMOV UR11, UR19 ;  /* 0x00000013000b7c82 */ /* 0x000fe40008000000 */
[----:B------:R0:W-:Y:S02]  /*28e30*/  UTMALDG.3D [UR8], [UR26], desc[UR14] ;  /* 0x00000e081a0075b4 */ /* 0x0001e40008011000 */
[----:B0-----:R-:W-:Y:S05]  /*28e40*/  @P2 BRA `(.L_x_560) ;  /* 0xfffffffc00502947 */ /* 0x001fea000383ffff */
.L_x_556:
[----:B------:R-:W-:Y:S05]  /*28e50*/  BSYNC B1 ;  /* 0x0000000000017941 */ /* 0x000fea0003800000 */
.L_x_555:
[----:B------:R-:W2:Y:S01]  /*28e60*/  LDL.LU R16, [R1+0x450] ;  /* 0x0004500001107983 */ /* 0x000ea20000300800 */
[----:B------:R-:W-:Y:S01]  /*28e70*/  LOP3.LUT P5, RZ, R9, 0xff, RZ, 0xc0, !PT ;  /* 0x000000ff09ff7812 */ /* 0x000fe200078ac0ff */
[----:B------:R-:W-:Y:S01]  /*28e80*/  IMAD.IADD R6, R7, 0x1, R6 ;  /* 0x0000000107067824 */ /* 0x000fe200078e0206 */
[----:B------:R-:W-:Y:S01]  /*28e90*/  ULDC.64 UR6, c[0x0][0x650] ;  /* 0x0001940000067ab9 */ /* 0x000fe20000000a00 */
[----:B------:R-:W3:Y:S01]  /*28ea0*/  LDL.LU R15, [R1+0x454] ;  /* 0x00045400010f7983 */ /* 0x000ee20000300800 */
[----:B------:R-:W-:Y:S01]  /*28eb0*/  BSSY B1, `(.L_x_561) ;  /* 0x000006f000017945 */ /* 0x000fe20003800000 */
[----:B------:R-:W-:Y:S01]  /*28ec0*/  IMAD.MOV.U32 R5, RZ, RZ, -0x1 ;  /* 0xffffffffff057424 */ /* 0x000fe200078e00ff */
[----:B------:R-:W-:Y:S01]  /*28ed0*/  SHF.R.U32.HI R2, RZ, 0x2, R6 ;  /* 0x00000002ff027819 */ /* 0x000fe20000011606 */
[----:B------:R-:W-:Y:S01]  /*28ee0*/  IMAD.MOV.U32 R4, RZ, RZ, -0x1 ;  /* 0xffffffffff047424 */ /* 0x000fe200078e00ff */
[----:B------:R-:W-:Y:S01]  /*28ef0*/  ISETP.GT.U32.AND P1, PT, R6, 0x3, PT ;  /* 0x000000030600780c */ /* 0x000fe20003f24070 */
[----:B------:R-:W-:Y:S01]  /*28f00*/  IMAD.MOV.U32 R10, RZ, RZ, -0x1 ;  /* 0xffffffffff0a7424 */ /* 0x000fe200078e00ff */
[----:B------:R-:W-:-:S02]  /*28f10*/  LOP3.LUT R2, R2, 0x1, RZ, 0xc0, !PT ;  /* 0x0000000102027812 */ /* 0x000fc400078ec0ff */
[C---:B------:R-:W-:Y:S01]  /*28f20*/  ISETP.LT.U32.AND P1, PT, R7.reuse, 0x4, P1 ;  /* 0x000000040700780c */ /* 0x040fe20000f21070 */
[----:B------:R-:W0:Y:S01]  /*28f30*/  @P5 S2R R3, SR_CgaCtaId ;  /* 0x0000000000035919 */ /* 0x000e220000008800 */
[----:B------:R-:W-:Y:S02]  /*28f40*/  ISETP.NE.U32.AND P2, PT, R2, 0x1, PT ;  /* 0x000000010200780c */ /* 0x000fe40003f45070 */
[----:B------:R-:W-:Y:S02]  /*28f50*/  @P5 MOV R2, 0x400 ;  /* 0x0000040000025802 */ /* 0x000fe40000000f00 */
[----:B------:R-:W-:Y:S02]  /*28f60*/  ISETP.GT.U32.AND P2, PT, R7, 0x3, !P2 ;  /* 0x000000030700780c */ /* 0x000fe40005744070 */
[----:B------:R-:W-:Y:S02]  /*28f70*/  LOP3.LUT R6, R6, 0x3, RZ, 0xc0, !PT ;  /* 0x0000000306067812 */ /* 0x000fe400078ec0ff */
[----:B------:R-:W-:-:S02]  /*28f80*/  PRMT R9, RZ, 0x7610, R9 ;  /* 0x00007610ff097816 */ /* 0x000fc40000000009 */
[----:B0-----:R-:W-:Y:S02]  /*28f90*/  @P5 LEA R2, R3, R2, 0x18 ;  /* 0x0000000203025211 */ /* 0x001fe400078ec0ff */
[----:B------:R-:W-:Y:S02]  /*28fa0*/  SEL R3, RZ, 0x1, !P1 ;  /* 0x00000001ff037807 */ /* 0x000fe40004800000 */
[----:B------:R0:W-:Y:S02]  /*28fb0*/  @P5 SYNCS.ARRIVE.TRANS64.A1T0 RZ, [R2+URZ+0x58], RZ ;  /* 0x000058ff02ff59a7 */ /* 0x0001e4000810003f */
[----:B0-----:R-:W-:-:S04]  /*28fc0*/  SEL R2, RZ, 0x1, !P2 ;  /* 0x00000001ff027807 */ /* 0x001fc80005000000 */
[----:B------:R-:W-:Y:S02]  /*28fd0*/  LOP3.LUT R0, R2, R0, R3, 0x96, !PT ;  /* 0x0000000002007212 */ /* 0x000fe400078e9603 */
[----:B------:R-:W-:Y:S02]  /*28fe0*/  PRMT R2, RZ, 0x7610, R2 ;  /* 0x00007610ff027816 */ /* 0x000fe40000000002 */
[----:B---3--:R-:W-:-:S04]  /*28ff0*/  IADD3 R15, P1, R15, UR20, RZ ;  /* 0x000000140f0f7c10 */ /* 0x008fc8000ff3e0ff */
[----:B--2---:R-:W-:Y:S01]  /*29000*/  IADD3.X R16, R16, UR16, RZ, P1, !PT ;  /* 0x0000001010107c10 */ /* 0x004fe20008ffe4ff */
[----:B------:R0:W-:Y:S01]  /*29010*/  STL [R1+0x454], R15 ;  /* 0x0004540f01007387 */ /* 0x0001e20000100800 */
[----:B------:R-:W-:-:S03]  /*29020*/  ISETP.GE.U32.AND P1, PT, R15, UR6, PT ;  /* 0x000000060f007c0c */ /* 0x000fc6000bf26070 */
[----:B------:R0:W-:Y:S01]  /*29030*/  STL [R1+0x450], R16 ;  /* 0x0004501001007387 */ /* 0x0001e20000100800 */
[----:B------:R-:W-:-:S13]  /*29040*/  ISETP.GE.U32.AND.EX P1, PT, R16, UR7, PT, P1 ;  /* 0x0000000710007c0c */ /* 0x000fda000bf26110 */
[----:B0-----:R-:W-:Y:S05]  /*29050*/  @P1 BRA `(.L_x_562) ;  /* 0x0000000400501947 */ /* 0x001fea0003800000 */
[----:B------:R-:W0:Y:S01]  /*29060*/  S2R R8, SR_CTAID.X ;  /* 0x0000000000087919 */ /* 0x000e220000002500 */
[----:B------:R-:W-:Y:S01]  /*29070*/  ULDC UR5, c[0x0][0x150] ;  /* 0x0000540000057ab9 */ /* 0x000fe20000000800 */
[----:B------:R-:W1:Y:S01]  /*29080*/  LDC R3, c[0x0][0x144] ;  /* 0x00005100ff037b82 */ /* 0x000e620000000800 */
[----:B------:R-:W-:Y:S01]  /*29090*/  ULDC.64 UR6, c[0x0][0x628] ;  /* 0x00018a0000067ab9 */ /* 0x000fe20000000a00 */
[----:B------:R-:W2:Y:S01]  /*290a0*/  S2R R5, SR_CTAID.Y ;  /* 0x0000000000057919 */ /* 0x000ea20000002600 */
[----:B------:R-:W-:Y:S01]  /*290b0*/  ISETP.NE.U32.AND P1, PT, RZ, UR6, PT ;  /* 0x00000006ff007c0c */ /* 0x000fe2000bf25070 */
[----:B------:R-:W-:-:S03]  /*290c0*/  ULDC UR8, c[0x0][0x630] ;  /* 0x00018c0000087ab9 */ /* 0x000fc60000000800 */
[----:B------:R-:W-:Y:S01]  /*290d0*/  ISETP.NE.AND.EX P1, PT, RZ, UR7, PT, P1 ;  /* 0x00000007ff007c0c */ /* 0x000fe2000bf25310 */
[----:B------:R-:W3:Y:S01]  /*290e0*/  LDC R12, c[0x0][0x148] ;  /* 0x00005200ff0c7b82 */ /* 0x000ee20000000800 */
[----:B0-----:R-:W-:Y:S02]  /*290f0*/  I2FP.F32.U32 R2, R8 ;  /* 0x0000000800027245 */ /* 0x001fe40000201000 */
[----:B--2---:R-:W-:-:S03]  /*29100*/  I2FP.F32.U32 R4, R5 ;  /* 0x0000000500047245 */ /* 0x004fc60000201000 */
[----:B------:R-:W-:Y:S01]  /*29110*/  FMUL R2, R2, UR5 ;  /* 0x0000000502027c20 */ /* 0x000fe20008400000 */
[----:B------:R-:W-:Y:S02]  /*29120*/  ULDC UR5, c[0x0][0x154] ;  /* 0x0000550000057ab9 */ /* 0x000fe40000000800 */
[----:B------:R-:W-:-:S03]  /*29130*/  FMUL R10, R4, UR5 ;  /* 0x00000005040a7c20 */ /* 0x000fc60008400000 */
[----:B------:R-:W0:Y:S08]  /*29140*/  F2I.U32.TRUNC.NTZ R2, R2 ;  /* 0x0000000200027305 */ /* 0x000e30000020f000 */
[----:B------:R-:W2:Y:S01]  /*29150*/  F2I.U32.TRUNC.NTZ R10, R10 ;  /* 0x0000000a000a7305 */ /* 0x000ea2000020f000 */
[----:B0-----:R-:W-:Y:S02]  /*29160*/  IMAD.MOV R4, RZ, RZ, -R2 ;  /* 0x000000ffff047224 */ /* 0x001fe400078e0a02 */
[----:B------:R-:W-:-:S02]  /*29170*/  IMAD.MOV.U32 R2, RZ, RZ, R15 ;  /* 0x000000ffff027224 */ /* 0x000fc400078e000f */
[----:B-1----:R-:W-:Y:S02]  /*29180*/  IMAD R8, R3, R4, R8 ;  /* 0x0000000403087224 */ /* 0x002fe400078e0208 */
[----:B--2---:R-:W-:-:S04]  /*29190*/  IMAD.MOV R3, RZ, RZ, -R10 ;  /* 0x000000ffff037224 */ /* 0x004fc800078e0a0a */
[----:B---3--:R-:W-:Y:S02]  /*291a0*/  @P4 IMAD R8, R12, R3, R5 ;  /* 0x000000030c084224 */ /* 0x008fe400078e0205 */
[----:B------:R-:W-:Y:S01]  /*291b0*/  IMAD.MOV.U32 R3, RZ, RZ, R16 ;  /* 0x000000ffff037224 */ /* 0x000fe200078e0010 */
[----:B------:R-:W-:Y:S06]  /*291c0*/  @!P1 BRA `(.L_x_563) ;  /* 0x0000000000289947 */ /* 0x000fec0003800000 */
[----:B------:R-:W-:Y:S02]  /*291d0*/  ULDC UR5, c[0x0][0x634] ;  /* 0x00018d0000057ab9 */ /* 0x000fe40000000800 */
[----:B------:R-:W-:-:S05]  /*291e0*/  IADD3 R3, P1, R15, UR5, RZ ;  /* 0x000000050f037c10 */ /* 0x000fca000ff3e0ff */
[----:B------:R-:W-:-:S04]  /*291f0*/  IMAD.X R11, RZ, RZ, R16, P1 ;  /* 0x000000ffff0b7224 */ /* 0x000fc800008e0610 */
[----:B------:R-:W-:-:S04]  /*29200*/  IMAD.WIDE.U32 R4, R11, UR6, RZ ;  /* 0x000000060b047c25 */ /* 0x000fc8000f8e00ff */
[----:B------:R-:W-:-:S04]  /*29210*/  IMAD.WIDE.U32 R4, P1, R3, UR7, R4 ;  /* 0x0000000703047c25 */ /* 0x000fc8000f820004 */
[----:B------:R-:W-:-:S04]  /*29220*/  IMAD.WIDE.U32 R2, R3, UR6, RZ ;  /* 0x0000000603027c25 */ /* 0x000fc8000f8e00ff */
[----:B------:R-:W-:Y:S01]  /*29230*/  IMAD.MOV.U32 R2, RZ, RZ, R5 ;  /* 0x000000ffff027224 */ /* 0x000fe200078e0005 */
[----:B------:R-:W-:Y:S01]  /*29240*/  IADD3 RZ, P2, R3, R4, RZ ;  /* 0x0000000403ff7210 */ /* 0x000fe20007f5e0ff */
[----:B------:R-:W-:-:S04]  /*29250*/  IMAD.X R3, RZ, RZ, RZ, P1 ;  /* 0x000000ffff037224 */ /* 0x000fc800008e06ff */
[----:B------:R-:W-:-:S08]  /*29260*/  IMAD.WIDE.U32.X R2, R11, UR7, R2, P2 ;  /* 0x000000070b027c25 */ /* 0x000fd000090e0402 */
.L_x_563:
[--C-:B------:R-:W-:Y:S01]  /*29270*/  SHF.R.U64 R10, R2, UR8, R3.reuse ;  /* 0x00000008020a7c19 */ /* 0x100fe20008001203 */
[----:B------:R-:W-:Y:S01]  /*29280*/  ULDC.64 UR6, c[0x0][0x620] ;  /* 0x0001880000067ab9 */ /* 0x000fe20000000a00 */
[----:B------:R-:W-:Y:S01]  /*29290*/  SHF.R.U32.HI R2, RZ, UR8, R3 ;  /* 0x00000008ff027c19 */ /* 0x000fe20008011603 */
[----:B------:R-:W-:Y:S01]  /*292a0*/  IMAD.MOV.U32 R3, RZ, RZ, R16 ;  /* 0x000000ffff037224 */ /* 0x000fe200078e0010 */
[----:B------:R-:W-:Y:S01]  /*292b0*/  IADD3 R11, P1, RZ, -R10, RZ ;  /* 0x8000000aff0b7210 */ /* 0x000fe20007f3e0ff */
[----:B------:R-:W-:-:S04]  /*292c0*/  ULDC UR5, c[0x0][0x618] ;  /* 0x0001860000057ab9 */ /* 0x000fc80000000800 */
[----:B------:R-:W-:-:S04]  /*292d0*/  IMAD.X R2, RZ, RZ, ~R2, P1 ;  /* 0x000000ffff027224 */ /* 0x000fc800008e0e02 */
[----:B------:R-:W-:-:S04]  /*292e0*/  IMAD R2, R2, UR6, RZ ;  /* 0x0000000602027c24 */ /* 0x000fc8000f8e02ff */
[----:B------:R-:W-:Y:S02]  /*292f0*/  IMAD R5, R11, UR7, R2 ;  /* 0x000000070b057c24 */ /* 0x000fe4000f8e0202 */
[----:B------:R-:W-:-:S04]  /*29300*/  IMAD.MOV.U32 R2, RZ, RZ, R15 ;  /* 0x000000ffff027224 */ /* 0x000fc800078e000f */
[----:B------:R-:W-:Y:S01]  /*29310*/  IMAD.WIDE.U32 R2, R11, UR6, R2 ;  /* 0x000000060b027c25 */ /* 0x000fe2000f8e0002 */
[----:B------:R-:W-:Y:S02]  /*29320*/  ULDC.64 UR6, c[0x0][0x640] ;  /* 0x0001900000067ab9 */ /* 0x000fe40000000a00 */
[----:B------:R-:W-:Y:S01]  /*29330*/  ISETP.NE.U32.AND P1, PT, RZ, UR6, PT ;  /* 0x00000006ff007c0c */ /* 0x000fe2000bf25070 */
[----:B------:R-:W-:-:S03]  /*29340*/  IMAD.IADD R3, R3, 0x1, R5 ;  /* 0x0000000103037824 */ /* 0x000fc600078e0205 */
[----:B------:R-:W-:Y:S02]  /*29350*/  ISETP.NE.AND.EX P1, PT, RZ, UR7, PT, P1 ;  /* 0x00000007ff007c0c */ /* 0x000fe4000bf25310 */
[--C-:B------:R-:W-:Y:S02]  /*29360*/  SHF.R.U64 R11, R2, UR5, R3.reuse ;  /* 0x00000005020b7c19 */ /* 0x100fe40008001203 */
[----:B------:R-:W-:Y:S01]  /*29370*/  SHF.R.U32.HI R2, RZ, UR5, R3 ;  /* 0x00000005ff027c19 */ /* 0x000fe20008011603 */
[----:B------:R-:W-:-:S03]  /*29380*/  ULDC UR5, c[0x0][0x608] ;  /* 0x0001820000057ab9 */ /* 0x000fc60000000800 */
[--C-:B------:R-:W-:Y:S02]  /*29390*/  SHF.R.U64 R12, R11, UR5, R2.reuse ;  /* 0x000000050b0c7c19 */ /* 0x100fe40008001202 */
[----:B------:R-:W-:Y:S01]  /*293a0*/  SHF.R.U32.HI R3, RZ, UR5, R2 ;  /* 0x00000005ff037c19 */ /* 0x000fe20008011602 */
[----:B------:R-:W-:-:S03]  /*293b0*/  ULDC UR5, c[0x0][0x658] ;  /* 0x0001960000057ab9 */ /* 0x000fc60000000800 */
[--C-:B------:R-:W-:Y:S02]  /*293c0*/  SHF.R.U64 R13, R12, UR5, R3.reuse ;  /* 0x000000050c0d7c19 */ /* 0x100fe40008001203 */
[----:B------:R-:W-:-:S03]  /*293d0*/  SHF.R.U32.HI R15, RZ, UR5, R3 ;  /* 0x00000005ff0f7c19 */ /* 0x000fc60008011603 */
[----:B------:R-:W-:Y:S02]  /*293e0*/  IMAD.MOV.U32 R2, RZ, RZ, R13 ;  /* 0x000000ffff027224 */ /* 0x000fe400078e000d */
        /* <DEDUP_REMOVED lines=12> */
.L_x_564:
[----:B------:R-:W-:Y:S01]  /*294b0*/  ULDC UR5, c[0x0][0x648] ;  /* 0x0001920000057ab9 */ /* 0x000fe20000000800 */
[----:B------:R-:W-:Y:S02]  /*294c0*/  LOP3.LUT R12, R12, UR17, RZ, 0xc0, !PT ;  /* 0x000000110c0c7c12 */ /* 0x000fe4000f8ec0ff */
[----:B------:R-:W-:Y:S01]  /*294d0*/  SHF.R.U64 R3, R2, UR5, R3 ;  /* 0x0000000502037c19 */ /* 0x000fe20008001203 */
[----:B------:R-:W-:-:S04]  /*294e0*/  ULDC UR5, c[0x0][0x638] ;  /* 0x00018e0000057ab9 */ /* 0x000fc80000000800 */
[----:B------:R-:W-:Y:S02]  /*294f0*/  IMAD.MOV R2, RZ, RZ, -R3 ;  /* 0x000000ffff027224 */ /* 0x000fe400078e0a03 */
[----:B------:R-:W-:Y:S02]  /*29500*/  IMAD R5, R3, UR18, R12 ;  /* 0x0000001203057c24 */ /* 0x000fe4000f8e020c */
[----:B------:R-:W-:Y:S01]  /*29510*/  IMAD R13, R2, UR5, R13 ;  /* 0x00000005020d7c24 */ /* 0x000fe2000f8e020d */
[----:B------:R-:W-:Y:S01]  /*29520*/  ULDC UR5, c[0x0][0x610] ;  /* 0x0001840000057ab9 */ /* 0x000fe20000000800 */
[----:B------:R-:W-:Y:S01]  /*29530*/  LOP3.LUT R2, R11, UR4, RZ, 0xc0, !PT ;  /* 0x000000040b027c12 */ /* 0x000fe2000f8ec0ff */
[----:B------:R-:W-:Y:S01]  /*29540*/  IMAD R8, R5, UR5, R8 ;  /* 0x0000000505087c24 */ /* 0x000fe2000f8e0208 */
[----:B------:R-:W-:-:S03]  /*29550*/  ULDC UR5, c[0x0][0x600] ;  /* 0x0001800000057ab9 */ /* 0x000fc60000000800 */
[----:B------:R-:W-:Y:S02]  /*29560*/  IMAD R13, R13, UR5, R2 ;  /* 0x000000050d0d7c24 */ /* 0x000fe4000f8e0202 */
[----:B------:R-:W-:-:S03]  /*29570*/  IMAD.MOV.U32 R2, RZ, RZ, 0x1 ;  /* 0x00000001ff027424 */ /* 0x000fc600078e00ff */
[----:B------:R-:W-:Y:S02]  /*29580*/  SEL R4, R13, R8, !P4 ;  /* 0x000000080d047207 */ /* 0x000fe40006000000 */
[----:B------:R-:W-:-:S07]  /*29590*/  SEL R5, R8, R13, !P4 ;  /* 0x0000000d08057207 */ /* 0x000fce0006000000 */
.L_x_562:
[----:B------:R-:W-:Y:S05]  /*295a0*/  BSYNC B1 ;  /* 0x0000000000017941 */ /* 0x000fea0003800000 */
.L_x_561:
[----:B------:R-:W-:-:S13]  /*295b0*/  LOP3.LUT P1, RZ, R2, 0xff, RZ, 0xc0, !PT ;  /* 0x000000ff02ff7812 */ /* 0x000fda000782c0ff */
[----:B------:R-:W-:Y:S05]  /*295c0*/  @P1 BRA `(.L_x_565) ;  /* 0xfffffff4003c1947 */ /* 0x000fea000383ffff */
[----:B------:R-:W-:Y:S05]  /*295d0*/  BSYNC B0 ;  /* 0x0000000000007941 */ /* 0x000fea0003800000 */
.L_x_553:
[----:B------:R-:W-:-:S03]  /*295e0*/  UMOV UR5, 0xffffffff ;  /* 0xffffffff00057882 */ /* 0x000fc60000000000 */
[----:B------:R-:W-:Y:S05]  /*295f0*/  BRA.DIV UR5, `(.L_x_566) ;  /* 0x0000000605287947 */ /* 0x000fea000b800000 */
[----:B------:R-:W-:-:S13]  /*29600*/  ELECT P0, URZ, PT ;  /* 0x00000000003f782f */ /* 0x000fda0003800000 */
.L_x_580:
[----:B------:R-:W-:Y:S04]  /*29610*/  BSSY B0, `(.L_x_567) ;  /* 0x000002c000007945 */ /* 0x000fe80003800000 */
[----:B------:R-:W-:Y:S05]  /*29620*/  @!P0 BRA `(.L_x_568) ;  /* 0x0000000000a88947 */ /* 0x000fea0003800000 */
[----:B------:R-:W-:-:S04]  /*29630*/  ULOP3.LUT UR5, UR13, 0x2, URZ, 0xfc, !UPT ;  /* 0x000000020d057892 */ /* 0x000fc8000f8efc3f */
[----:B------:R-:W-:-:S06]  /*29640*/  UISETP.NE.AND UP0, UPT, UR5, 0x3, UPT ;  /* 0x000000030500788c */ /* 0x000fcc000bf05270 */
[----:B------:R-:W-:-:S13]  /*29650*/  PLOP3.LUT P0, PT, PT, PT, UP0, 0x80, 0x0 ;  /* 0x000000000000781c */ /* 0x000fda0003f0f008 */
[----:B------:R-:W-:Y:S05]  /*29660*/  @!P0 BRA `(.L_x_569) ;  /* 0x0000000000048947 */ /* 0x000fea0003800000 */
[----:B------:R-:W-:Y:S01]  /*29670*/  BPT.TRAP 0x1 ;  /* 0x000000040000795c */ /* 0x000fe20000300000 */
.L_x_569:
[----:B------:R-:W0:Y:S01]  /*29680*/  S2R R3, SR_CgaCtaId ;  /* 0x0000000000037919 */ /* 0x000e220000008800 */
[----:B------:R-:W-:-:S04]  /*29690*/  MOV R2, 0x400 ;  /* 0x0000040000027802 */ /* 0x000fc80000000f00 */
[----:B0-----:R-:W-:Y:S02]  /*296a0*/  LEA R3, R3, R2, 0x18 ;  /* 0x0000000203037211 */ /* 0x001fe400078ec0ff */
[----:B------:R-:W-:-:S03]  /*296b0*/  SHF.L.U32 R2, R0, 0x1f, RZ ;  /* 0x0000001f00027819 */ /* 0x000fc600000006ff */
[----:B------:R-:W-:-:S04]  /*296c0*/  VIADD R3, R3, 0x20 ;  /* 0x0000002003037836 */ /* 0x000fc80000000000 */
[----:B------:R-:W-:-:S04]  /*296d0*/  IMAD R5, R6, 0x8, R3 ;  /* 0x0000000806057824 */ /* 0x000fc800078e0203 */
[----:B------:R-:W0:Y:S02]  /*296e0*/  SYNCS.PHASECHK.TRANS64.TRYWAIT P0, [R5+URZ], R2 ;  /* 0x00000002050075a7 */ /* 0x000e24000800017f */
[----:B0-----:R-:W-:Y:S05]  /*296f0*/  @!P0 BRA `(.L_x_570) ;  /* 0x00000004000c8947 */ /* 0x001fea0003800000 */
.L_x_581:
[----:B------:R-:W-:-:S05]  /*29700*/  VIADD R6, R6, 0x1 ;  /* 0x0000000106067836 */ /* 0x000fca0000000000 */
[----:B------:R-:W-:-:S04]  /*29710*/  ISETP.NE.AND P0, PT, R6, 0x4, PT ;  /* 0x000000040600780c */ /* 0x000fc80003f05270 */
[----:B0-----:R-:W-:Y:S02]  /*29720*/  SEL R5, RZ, 0x1, P0 ;  /* 0x00000001ff057807 */ /* 0x001fe40000000000 */
[----:B------:R-:W-:Y:S02]  /*29730*/  SEL R6, R6, RZ, P0 ;  /* 0x000000ff06067207 */ /* 0x000fe40000000000 */
[----:B------:R-:W-:-:S03]  /*29740*/  LOP3.LUT R5, R0, R5, RZ, 0x3c, !PT ;  /* 0x0000000500057212 */ /* 0x000fc600078e3cff */
[----:B------:R-:W-:Y:S01]  /*29750*/  IMAD R7, R6, 0x8, R3 ;  /* 0x0000000806077824 */ /* 0x000fe200078e0203 */
[----:B------:R-:W-:-:S04]  /*29760*/  SHF.L.U32 R0, R5, 0x1f, RZ ;  /* 0x0000001f05007819 */ /* 0x000fc800000006ff */
[----:B------:R-:W0:Y:S02]  /*29770*/  SYNCS.PHASECHK.TRANS64.TRYWAIT P0, [R7+URZ], R0 ;  /* 0x00000000070075a7 */ /* 0x000e24000800017f */
[----:B0-----:R-:W-:Y:S05]  /*29780*/  @!P0 BRA `(.L_x_571) ;  /* 0x0000000000fc8947 */ /* 0x001fea0003800000 */
.L_x_582:
[----:B0-----:R-:W-:-:S05]  /*29790*/  VIADD R0, R6, 0x1 ;  /* 0x0000000106007836 */ /* 0x001fca0000000000 */
[----:B------:R-:W-:-:S04]  /*297a0*/  ISETP.NE.AND P0, PT, R0, 0x4, PT ;  /* 0x000000040000780c */ /* 0x000fc80003f05270 */
[----:B------:R-:W-:Y:S02]  /*297b0*/  SEL R2, RZ, 0x1, P0 ;  /* 0x00000001ff027807 */ /* 0x000fe40000000000 */
[----:B------:R-:W-:Y:S02]  /*297c0*/  SEL R4, R0, RZ, P0 ;  /* 0x000000ff00047207 */ /* 0x000fe40000000000 */
[----:B------:R-:W-:-:S03]  /*297d0*/  LOP3.LUT R5, R5, R2, RZ, 0x3c, !PT ;  /* 0x0000000205057212 */ /* 0x000fc600078e3cff */
[----:B------:R-:W-:Y:S01]  /*297e0*/  IMAD R7, R4, 0x8, R3 ;  /* 0x0000000804077824 */ /* 0x000fe200078e0203 */
[----:B------:R-:W-:-:S04]  /*297f0*/  SHF.L.U32 R0, R5, 0x1f, RZ ;  /* 0x0000001f05007819 */ /* 0x000fc800000006ff */
[----:B------:R-:W0:Y:S02]  /*29800*/  SYNCS.PHASECHK.TRANS64.TRYWAIT P0, [R7+URZ], R0 ;  /* 0x00000000070075a7 */ /* 0x000e24000800017f */
[----:B0-----:R-:W-:Y:S05]  /*29810*/  @!P0 BRA `(.L_x_572) ;  /* 0x0000000000ec8947 */ /* 0x001fea0003800000 */
.L_x_583:
[----:B0-----:R-:W-:-:S05]  /*29820*/  VIADD R0, R4, 0x1 ;  /* 0x0000000104007836 */ /* 0x001fca0000000000 */
[----:B------:R-:W-:-:S04]  /*29830*/  ISETP.NE.AND P0, PT, R0, 0x4, PT ;  /* 0x000000040000780c */ /* 0x000fc80003f05270 */
[----:B------:R-:W-:Y:S02]  /*29840*/  SEL R2, RZ, 0x1, P0 ;  /* 0x00000001ff027807 */ /* 0x000fe40000000000 */
[----:B------:R-:W-:Y:S02]  /*29850*/  SEL R0, R0, RZ, P0 ;  /* 0x000000ff00007207 */ /* 0x000fe40000000000 */
[----:B------:R-:W-:-:S03]  /*29860*/  LOP3.LUT R2, R5, R2, RZ, 0x3c, !PT ;  /* 0x0000000205027212 */ /* 0x000fc600078e3cff */
[----:B------:R-:W-:Y:S01]  /*29870*/  IMAD R3, R0, 0x8, R3 ;  /* 0x0000000800037824 */ /* 0x000fe200078e0203 */
[----:B------:R-:W-:-:S07]  /*29880*/  SHF.L.U32 R0, R2, 0x1f, RZ ;  /* 0x0000001f02007819 */ /* 0x000fce00000006ff */
.L_x_573:
[----:B0-----:R0:W1:Y:S02]  /*29890*/  SYNCS.PHASECHK.TRANS64.TRYWAIT P0, [R3+URZ], R0 ;  /* 0x00000000030075a7 */ /* 0x001064000800017f */
[----:B-1----:R-:W-:Y:S05]  /*298a0*/  @!P0 NANOSLEEP.SYNCS 0x989680 ;  /* 0x009896800000895d */ /* 0x002fea0003900000 */
[----:B------:R-:W1:Y:S02]  /*298b0*/  @!P0 SYNCS.PHASECHK.TRANS64 P0, [R3+URZ], R0 ;  /* 0x00000000030085a7 */ /* 0x000e64000800007f */
[----:B-1----:R-:W-:Y:S05]  /*298c0*/  @!P0 BRA `(.L_x_573) ;  /* 0xfffffffc00f08947 */ /* 0x002fea000383ffff */
.L_x_568:
[----:B------:R-:W-:Y:S05]  /*298d0*/  BSYNC B0 ;  /* 0x0000000000007941 */ /* 0x000fea0003800000 */
.L_x_567:
[----:B------:R-:W-:Y:S05]  /*298e0*/  EXIT ;  /* 0x000000000000794d */ /* 0x000fea0003800000 */
.L_x_17:
[----:B-1----:R-:W-:-:S04]  /*298f0*/  IMAD.U32 R3, RZ, RZ, UR6 ;  /* 0x00000006ff037e24 */ /* 0x002fc8000f8e00ff */
[----:B------:R1:W3:Y:S03]  /*29900*/  SYNCS.PHASECHK.TRANS64.TRYWAIT P0, [R3+URZ], R0 ;  /* 0x00000000030075a7 */ /* 0x0002e6000800017f */
[----:B---3--:R-:W-:Y:S05]  /*29910*/  @!P0 NANOSLEEP.SYNCS 0x989680 ;  /* 0x009896800000895d */ /* 0x008fea0003900000 */
[----:B------:R-:W3:Y:S02]  /*29920*/  @!P0 SYNCS.PHASECHK.TRANS64 P0, [R3+URZ], R0 ;  /* 0x00000000030085a7 */ /* 0x000ee4000800007f */
[----:B---3--:R-:W-:Y:S05]  /*29930*/  @!P0 BRA `(.L_x_17) ;  /* 0xfffffffc00ec8947 */ /* 0x008fea000383ffff */
[----:B------:R-:W-:Y:S05]  /*29940*/  BRA `(.L_x_16) ;  /* 0xfffffd9000707947 */ /* 0x000fea000383ffff */
.L_x_23:
[----:B-----5:R1:W-:Y:S02]  /*29950*/  STL [R1+0x468], R2 ;  /* 0x0004680201007387 */ /* 0x0203e40000100800 */
[----:B-1----:R-:W-:-:S04]  /*29960*/  IMAD.U32 R2, RZ, RZ, UR16 ;  /* 0x00000010ff027e24 */ /* 0x002fc8000f8e00ff */
[----:B------:R1:W3:Y:S03]  /*29970*/  SYNCS.PHASECHK.TRANS64.TRYWAIT P0, [R2+URZ], R0 ;  /* 0x00000000020075a7 */ /* 0x0002e6000800017f */
[----:B---3--:R-:W-:Y:S05]  /*29980*/  @!P0 NANOSLEEP.SYNCS 0x989680 ;  /* 0x009896800000895d */ /* 0x008fea0003900000 */
[----:B------:R1:W3:Y:S02]  /*29990*/  @!P0 SYNCS.PHASECHK.TRANS64 P0, [R2+URZ], R0 ;  /* 0x00000000020085a7 */ /* 0x0002e4000800007f */
[----:B-1----:R1:W5:Y:S02]  /*299a0*/  LDL.LU R2, [R1+0x468] ;  /* 0x0004680001027983 */ /* 0x0023640000300800 */
[----:B-1-3--:R-:W-:Y:S05]  /*299b0*/  @!P0 BRA `(.L_x_23) ;  /* 0xfffffffc00e48947 */ /* 0x00afea000383ffff */
[----:B------:R-:W-:Y:S05]  /*299c0*/  BRA `(.L_x_22) ;  /* 0xfffffdf400247947 */ /* 0x000fea000383ffff */
.L_x_554:
[----:B------:R-:W-:Y:S01]  /*299d0*/  BSSY B1, `(.L_x_574) ;  /* 0x0000006000017945 */ /* 0x000fe20003800000 */
[----:B------:R-:W-:-:S07]  /*299e0*/  IMAD.MOV.U32 R2, RZ, RZ, -0x1 ;  /* 0xffffffffff027424 */ /* 0x000fce00078e00ff */
[----:B------:R-:W-:Y:S05]  /*299f0*/  WARPSYNC.COLLECTIVE R2, `(.L_x_575) ;  /* 0x00000000020c7348 */ /* 0x000fea0003c00000 */
[----:B------:R-:W-:Y:S02]  /*29a00*/  ELECT P1, UR62, PT ;  /* 0x00000000003e782f */ /* 0x000fe40003820000 */
[----:B------:R-:W-:Y:S01]  /*29a10*/  MOV R2, UR62 ;  /* 0x0000003e00027c02 */ /* 0x000fe20008000f00 */
[----:B------:R-:W-:Y:S10]  /*29a20*/  ENDCOLLECTIVE ;  /* 0x000000000000791b */ /* 0x000ff40003800000 */
.L_x_575:
[----:B------:R-:W-:Y:S05]  /*29a30*/  BSYNC B1 ;  /* 0x0000000000017941 */ /* 0x000fea0003800000 */
.L_x_574:
[----:B------:R-:W-:Y:S05]  /*29a40*/  BRA `(.L_x_576) ;  /* 0xfffffff000287947 */ /* 0x000fea000383ffff */
.L_x_557:
[----:B-1----:R1:W2:Y:S02]  /*29a50*/  SYNCS.PHASECHK.TRANS64.TRYWAIT P1, [R16+URZ+0x20], R11 ;  /* 0x0000200b100075a7 */ /* 0x0022a4000802017f */
[----:B--2---:R-:W-:Y:S05]  /*29a60*/  @!P1 NANOSLEEP.SYNCS 0x989680 ;  /* 0x009896800000995d */ /* 0x004fea0003900000 */
[----:B------:R-:W2:Y:S02]  /*29a70*/  @!P1 SYNCS.PHASECHK.TRANS64 P1, [R16+URZ+0x20], R11 ;  /* 0x0000200b100095a7 */ /* 0x000ea4000802007f */
[----:B--2---:R-:W-:Y:S05]  /*29a80*/  @!P1 BRA `(.L_x_557) ;  /* 0xfffffffc00f09947 */ /* 0x004fea000383ffff */
[----:B------:R-:W-:Y:S05]  /*29a90*/  BRA `(.L_x_577) ;  /* 0xfffffff0005c7947 */ /* 0x000fea000383ffff */
.L_x_566:
[----:B------:R-:W-:Y:S01]  /*29aa0*/  BSSY B0, `(.L_x_578) ;  /* 0x0000006000007945 */ /* 0x000fe20003800000 */
[----:B------:R-:W-:-:S07]  /*29ab0*/  IMAD.MOV.U32 R2, RZ, RZ, -0x1 ;  /* 0xffffffffff027424 */ /* 0x000fce00078e00ff */
[----:B------:R-:W-:Y:S05]  /*29ac0*/  WARPSYNC.COLLECTIVE R2, `(.L_x_579) ;  /* 0x00000000020c7348 */ /* 0x000fea0003c00000 */
[----:B------:R-:W-:Y:S02]  /*29ad0*/  ELECT P1, UR62, PT ;  /* 0x00000000003e782f */ /* 0x000fe40003820000 */
[----:B------:R-:W-:Y:S01]  /*29ae0*/  MOV R2, UR62 ;  /* 0x0000003e00027c02 */ /* 0x000fe20008000f00 */
[----:B------:R-:W-:Y:S10]  /*29af0*/  ENDCOLLECTIVE ;  /* 0x000000000000791b */ /* 0x000ff40003800000 */
.L_x_579:
[----:B------:R-:W-:Y:S05]  /*29b00*/  BSYNC B0 ;  /* 0x0000000000007941 */ /* 0x000fea0003800000 */
.L_x_578:
[----:B------:R-:W-:Y:S01]  /*29b10*/  PLOP3.LUT P0, PT, P1, PT, PT, 0x80, 0x0 ;  /* 0x000000000000781c */ /* 0x000fe20000f0f070 */
[----:B------:R-:W-:-:S12]  /*29b20*/  BRA `(.L_x_580) ;  /* 0xfffffff800b87947 */ /* 0x000fd8000383ffff */
.L_x_570:
[----:B0-----:R0:W1:Y:S02]  /*29b30*/  SYNCS.PHASECHK.TRANS64.TRYWAIT P0, [R5+URZ], R2 ;  /* 0x00000002050075a7 */ /* 0x001064000800017f */
[----:B-1----:R-:W-:Y:S05]  /*29b40*/  @!P0 NANOSLEEP.SYNCS 0x989680 ;  /* 0x009896800000895d */ /* 0x002fea0003900000 */
[----:B------:R-:W1:Y:S02]  /*29b50*/  @!P0 SYNCS.PHASECHK.TRANS64 P0, [R5+URZ], R2 ;  /* 0x00000002050085a7 */ /* 0x000e64000800007f */
[----:B-1----:R-:W-:Y:S05]  /*29b60*/  @!P0 BRA `(.L_x_570) ;  /* 0xfffffffc00f08947 */ /* 0x002fea000383ffff */
[----:B------:R-:W-:Y:S05]  /*29b70*/  BRA `(.L_x_581) ;  /* 0xfffffff800e07947 */ /* 0x000fea000383ffff */
.L_x_571:
[----:B0-----:R0:W1:Y:S02]  /*29b80*/  SYNCS.PHASECHK.TRANS64.TRYWAIT P0, [R7+URZ], R0 ;  /* 0x00000000070075a7 */ /* 0x001064000800017f */
[----:B-1----:R-:W-:Y:S05]  /*29b90*/  @!P0 NANOSLEEP.SYNCS 0x989680 ;  /* 0x009896800000895d */ /* 0x002fea0003900000 */
[----:B------:R-:W1:Y:S02]  /*29ba0*/  @!P0 SYNCS.PHASECHK.TRANS64 P0, [R7+URZ], R0 ;  /* 0x00000000070085a7 */ /* 0x000e64000800007f */
[----:B-1----:R-:W-:Y:S05]  /*29bb0*/  @!P0 BRA `(.L_x_571) ;  /* 0xfffffffc00f08947 */ /* 0x002fea000383ffff */
[----:B------:R-:W-:Y:S05]  /*29bc0*/  BRA `(.L_x_582) ;  /* 0xfffffff800f07947 */ /* 0x000fea000383ffff */
.L_x_572:
[----:B0-----:R0:W1:Y:S02]  /*29bd0*/  SYNCS.PHASECHK.TRANS64.TRYWAIT P0, [R7+URZ], R0 ;  /* 0x00000000070075a7 */ /* 0x001064000800017f */
[----:B-1----:R-:W-:Y:S05]  /*29be0*/  @!P0 NANOSLEEP.SYNCS 0x989680 ;  /* 0x009896800000895d */ /* 0x002fea0003900000 */
[----:B------:R-:W1:Y:S02]  /*29bf0*/  @!P0 SYNCS.PHASECHK.TRANS64 P0, [R7+URZ], R0 ;  /* 0x00000000070085a7 */ /* 0x000e64000800007f */
[----:B-1----:R-:W-:Y:S05]  /*29c00*/  @!P0 BRA `(.L_x_572) ;  /* 0xfffffffc00f08947 */ /* 0x002fea000383ffff */
[----:B------:R-:W-:Y:S05]  /*29c10*/  BRA `(.L_x_583) ;  /* 0xfffffffc00007947 */ /* 0x000fea000383ffff */
.L_x_584:
[----:B------:R-:W-:-:S00]  /*29c20*/  BRA `(.L_x_584) ;  /* 0xfffffffc00fc7947 */ /* 0x000fc0000383ffff */
[----:B------:R-:W-:-:S00]  /*29c30*/  NOP ;  /* 0x0000000000007918 */ /* 0x000fc00000000000 */
        /* <DEDUP_REMOVED lines=12> */
.L_x_585:


//--------------------- .nv.shared._ZN7cutlass13device_kernelINS_4gemm6kernel13GemmUniversalIN4cute5tupleIJiiiiEEENS1_10collective13CollectiveMmaINS1_37MainloopSm90TmaGmmaWarpSpecializedFP8ILi4ENS5_IJNS4_1CILi1EEESB_SB_EEENS1_35KernelTmaWarpSpecializedCooperativeEEENS5_IJNSA_ILi256EEESF_NSA_ILi128EEEEEENS_12float_e5m2_tENS5_IJlSB_lEEESI_SJ_NS4_8TiledMMAINS4_8MMA_AtomIJNS4_4SM904GMMA31MMA_64x256x32_F32E5M2E5M2_SS_TNILNSN_7ScaleInE1ELSP_1EEEEEENS4_6LayoutINS5_IJNSA_ILi2EEESB_SB_EEENS5_IJSB_NSA_ILi0EEESV_EEEEENS5_IJNS4_10UnderscoreESY_SY_EEEEENS4_13SM90_TMA_LOADENS4_14ComposedLayoutINS4_7SwizzleILi3ELi4ELi3EEENS4_18smem_ptr_flag_bitsILi8EEENSS_INS5_IJNSA_ILi8EEESG_EEENS5_IJSG_SB_EEEEEEEvNS4_8identityES11_S1B_vS1C_EENS_8epilogue10collective6detail29Sm90TmaWarpSpecializedAdapterINS1F_15DefaultEpilogueISI_SJ_SJ_NS1E_6thread17LinearCombinationISI_Li1EffLNS1J_9ScaleType4KindE0ELNS_15FloatRoundStyleE2ESI_EENS1_15EpilogueDefaultEEEEEvvEEEEvNT_6ParamsE --------------------------
	.section	.nv.shared._ZN7cutlass13device_kernelINS_4gemm6kernel13GemmUniversalIN4cute5tupleIJiiiiEEENS1_10collective13CollectiveMmaINS1_37MainloopSm90TmaGmmaWarpSpecializedFP8ILi4ENS5_IJNS4_1CILi1EEESB_SB_EEENS1_35KernelTmaWarpSpecializedCooperativeEEENS5_IJNSA_ILi256EEESF_NSA_ILi128EEEEEENS_12float_e5m2_tENS5_IJlSB_lEEESI_SJ_NS4_8TiledMMAINS4_8MMA_AtomIJNS4_4SM904GMMA31MMA_64x256x32_F32E5M2E5M2_SS_TNILNSN_7ScaleInE1ELSP_1EEEEEENS4_6LayoutINS5_IJNSA_ILi2EEESB_SB_EEENS5_IJSB_NSA_ILi0EEESV_EEEEENS5_IJNS4_10UnderscoreESY_SY_EEEEENS4_13SM90_TMA_LOADENS4_14ComposedLayoutINS4_7SwizzleILi3ELi4ELi3EEENS4_18smem_ptr_flag_bitsILi8EEENSS_INS5_IJNSA_ILi8EEESG_EEENS5_IJSG_SB_EEEEEEEvNS4_8identityES11_S1B_vS1C_EENS_8epilogue10collective6detail29Sm90TmaWarpSpecializedAdapterINS1F_15DefaultEpilogueISI_SJ_SJ_NS1E_6thread17LinearCombinationISI_Li1EffLNS1J_9ScaleType4KindE0ELNS_15FloatRoundStyleE2ESI_EENS1_15EpilogueDefaultEEEEEvvEEEEvNT_6ParamsE,"aw",@nobits
	.sectionflags	@""
	.align	16
	.zero		1024


//--------------------- .nv.shared.reserved.0     --------------------------
	.section	.nv.shared.reserved.0,"aw",@nobits
	.weak		__nv_reservedSMEM_offset_0_alias
	.size		__nv_reservedSMEM_offset_0_alias, 0, 0
	.other		__nv_reservedSMEM_offset_0_alias,@"STO_CUDA_RESERVED_SHARED STV_DEFAULT"
__nv_reservedSMEM_offset_0_alias:
	.zero		0


//--------------------- .nv.global                --------------------------
	.section	.nv.global,"aw",@nobits
.nv.global:
	.type		_ZN40_INTERNAL_4e042391_4_k_cu_4a57600e_299694cute1_E,@object
	.size		_ZN40_INTERNAL_4e042391_4_k_cu_4a57600e_299694cute1_E,(_ZN40_INTERNAL_4e042391_4_k_cu_4a57600e_299694cuda3std3__45__cpo6cbeginE - _ZN40_INTERNAL_4e042391_4_k_cu_4a57600e_299694cute1_E)
_ZN40_INTERNAL_4e042391_4_k_cu_4a57600e_299694cute1_E:
	.zero		1
	.type		_ZN40_INTERNAL_4e042391_4_k_cu_4a57600e_299694cuda3std3__45__cpo6cbeginE,@object
	.size		_ZN40_INTERNAL_4e042391_4_k_cu_4a57600e_299694cuda3std3__45__cpo6cbeginE,(_ZN40_INTERNAL_4e042391_4_k_cu_4a57600e_299694cuda3std3__48in_placeE - _ZN40_INTERNAL_4e042391_4_k_cu_4a57600e_299694cuda3std3__45__cpo6cbeginE)
_ZN40_INTERNAL_4e042391_4_k_cu_4a57600e_299694cuda3std3__45__cpo6cbeginE:
	.zero		1
	.type		_ZN40_INTERNAL_4e042391_4_k_cu_4a57600e_299694cuda3std3__48in_placeE,@object
	.size		_ZN40_INTERNAL_4e042391_4_k_cu_4a57600e_299694cuda3std3__48in_placeE,(_ZN40_INTERNAL_4e042391_4_k_cu_4a57600e_299694cuda3std6ranges3__45__cpo9iter_moveE - _ZN40_INTERNAL_4e042391_4_k_cu_4a57600e_299694cuda3std3__48in_placeE)
_ZN40_INTERNAL_4e042391_4_k_cu_4a57600e_299694cuda3std3__48in_placeE:
	.zero		1
	.type		_ZN40_INTERNAL_4e042391_4_k_cu_4a57600e_299694cuda3std6ranges3__45__cpo9iter_moveE,@object
	.size		_ZN40_INTERNAL_4e042391_4_k_cu_4a57600e_299694cuda3std6ranges3__45__cpo9iter_moveE,(_ZN40_INTERNAL_4e042391_4_k_cu_4a57600e_299694cuda3std3__45__cpo5beginE - _ZN40_INTERNAL_4e042391_4_k_cu_4a57600e_299694cuda3std6ranges3__45__cpo9iter_moveE)
_ZN40_INTERNAL_4e042391_4_k_cu_4a57600e_299694cuda3std6ranges3__45__cpo9iter_moveE:
	.zero		1
	.type		_ZN40_INTERNAL_4e042391_4_k_cu_4a57600e_299694cuda3std3__45__cpo5beginE,@object
	.size		_ZN40_INTERNAL_4e042391_4_k_cu_4a57600e_299694cuda3std3__45__cpo5beginE,(_ZN40_INTERNAL_4e042391_4_k_cu_4a57600e_299694cuda3std3__442_GLOBAL__N__4e042391_4_k_cu_4a57600e_299696ignoreE - _ZN40_INTERNAL_4e042391_4_k_cu_4a57600e_299694cuda3std3__45__cpo5beginE)
_ZN40_INTERNAL_4e042391_4_k_cu_4a57600e_299694cuda3std3__45__cpo5beginE:
	.zero		1
	.type		_ZN40_INTERNAL_4e042391_4_k_cu_4a57600e_299694cuda3std3__442_GLOBAL__N__4e042391_4_k_cu_4a57600e_299696ignoreE,@object
	.size		_ZN40_INTERNAL_4e042391_4_k_cu_4a57600e_299694cuda3std3__442_GLOBAL__N__4e042391_4_k_cu_4a57600e_299696ignoreE,(_ZN40_INTERNAL_4e042391_4_k_cu_4a57600e_299694cute7productE - _ZN40_INTERNAL_4e042391_4_k_cu_4a57600e_299694cuda3std3__442_GLOBAL__N__4e042391_4_k_cu_4a57600e_299696ignoreE)
_ZN40_INTERNAL_4e042391_4_k_cu_4a57600e_299694cuda3std3__442_GLOBAL__N__4e042391_4_k_cu_4a57600e_299696ignoreE:
	.zero		1
	.type		_ZN40_INTERNAL_4e042391_4_k_cu_4a57600e_299694cute7productE,@object
	.size		_ZN40_INTERNAL_4e042391_4_k_cu_4a57600e_299694cute7productE,(_ZN40_INTERNAL_4e042391_4_k_cu_4a57600e_299694cuda3std3__45__cpo3endE - _ZN40_INTERNAL_4e042391_4_k_cu_4a57600e_299694cute7productE)
_ZN40_INTERNAL_4e042391_4_k_cu_4a57600e_299694cute7productE:
	.zero		1
	.type		_ZN40_INTERNAL_4e042391_4_k_cu_4a57600e_299694cuda3std3__45__cpo3endE,@object
	.size		_ZN40_INTERNAL_4e042391_4_k_cu_4a57600e_299694cuda3std3__45__cpo3endE,(_ZN40_INTERNAL_4e042391_4_k_cu_4a57600e_299694cuda3std3__419piecewise_constructE - _ZN40_INTERNAL_4e042391_4_k_cu_4a57600e_299694cuda3std3__45__cpo3endE)
_ZN40_INTERNAL_4e042391_4_k_cu_4a57600e_299694cuda3std3__45__cpo3endE:
	.zero		1
	.type		_ZN40_INTERNAL_4e042391_4_k_cu_4a57600e_299694cuda3std3__419piecewise_constructE,@object
	.size		_ZN40_INTERNAL_4e042391_4_k_cu_4a57600e_299694cuda3std3__419piecewise_constructE,(_ZN40_INTERNAL_4e042391_4_k_cu_4a57600e_299694cuda3std3__45__cpo4cendE - _ZN40_INTERNAL_4e042391_4_k_cu_4a57600e_299694cuda3std3__419piecewise_constructE)
_ZN40_INTERNAL_4e042391_4_k_cu_4a57600e_299694cuda3std3__419piecewise_constructE:
	.zero		1
	.type		_ZN40_INTERNAL_4e042391_4_k_cu_4a57600e_299694cuda3std3__45__cpo4cendE,@object
	.size		_ZN40_INTERNAL_4e042391_4_k_cu_4a57600e_299694cuda3std3__45__cpo4cendE,(_ZN40_INTERNAL_4e042391_4_k_cu_4a57600e_299694cuda3std6ranges3__45__cpo4swapE - _ZN40_INTERNAL_4e042391_4_k_cu_4a57600e_299694cuda3std3__45__cpo4cendE)
_ZN40_INTERNAL_4e042391_4_k_cu_4a57600e_299694cuda3std3__45__cpo4cendE:
	.zero		1
	.type		_ZN40_INTERNAL_4e042391_4_k_cu_4a57600e_299694cuda3std6ranges3__45__cpo4swapE,@object
	.size		_ZN40_INTERNAL_4e042391_4_k_cu_4a57600e_299694cuda3std6ranges3__45__cpo4swapE,(.L_7 - _ZN40_INTERNAL_4e042391_4_k_cu_4a57600e_299694cuda3std6ranges3__45__cpo4swapE)
_ZN40_INTERNAL_4e042391_4_k_cu_4a57600e_299694cuda3std6ranges3__45__cpo4swapE:
	.zero		1
.L_7:


//--------------------- .nv.constant0._ZN7cutlass13device_kernelINS_4gemm6kernel13GemmUniversalIN4cute5tupleIJiiiiEEENS1_10collective13CollectiveMmaINS1_37MainloopSm90TmaGmmaWarpSpecializedFP8ILi4ENS5_IJNS4_1CILi1EEESB_SB_EEENS1_35KernelTmaWarpSpecializedCooperativeEEENS5_IJNSA_ILi256EEESF_NSA_ILi128EEEEEENS_12float_e5m2_tENS5_IJlSB_lEEESI_SJ_NS4_8TiledMMAINS4_8MMA_AtomIJNS4_4SM904GMMA31MMA_64x256x32_F32E5M2E5M2_SS_TNILNSN_7ScaleInE1ELSP_1EEEEEENS4_6LayoutINS5_IJNSA_ILi2EEESB_SB_EEENS5_IJSB_NSA_ILi0EEESV_EEEEENS5_IJNS4_10UnderscoreESY_SY_EEEEENS4_13SM90_TMA_LOADENS4_14ComposedLayoutINS4_7SwizzleILi3ELi4ELi3EEENS4_18smem_ptr_flag_bitsILi8EEENSS_INS5_IJNSA_ILi8EEESG_EEENS5_IJSG_SB_EEEEEEEvNS4_8identityES11_S1B_vS1C_EENS_8epilogue10collective6detail29Sm90TmaWarpSpecializedAdapterINS1F_15DefaultEpilogueISI_SJ_SJ_NS1E_6thread17LinearCombinationISI_Li1EffLNS1J_9ScaleType4KindE0ELNS_15FloatRoundStyleE2ESI_EENS1_15EpilogueDefaultEEEEEvvEEEEvNT_6ParamsE --------------------------
	.section	.nv.constant0._ZN7cutlass13device_kernelINS_4gemm6kernel13GemmUniversalIN4cute5tupleIJiiiiEEENS1_10collective13CollectiveMmaINS1_37MainloopSm90TmaGmmaWarpSpecializedFP8ILi4ENS5_IJNS4_1CILi1EEESB_SB_EEENS1_35KernelTmaWarpSpecializedCooperativeEEENS5_IJNSA_ILi256EEESF_NSA_ILi128EEEEEENS_12float_e5m2_tENS5_IJlSB_lEEESI_SJ_NS4_8TiledMMAINS4_8MMA_AtomIJNS4_4SM904GMMA31MMA_64x256x32_F32E5M2E5M2_SS_TNILNSN_7ScaleInE1ELSP_1EEEEEENS4_6LayoutINS5_IJNSA_ILi2EEESB_SB_EEENS5_IJSB_NSA_ILi0EEESV_EEEEENS5_IJNS4_10UnderscoreESY_SY_EEEEENS4_13SM90_TMA_LOADENS4_14ComposedLayoutINS4_7SwizzleILi3ELi4ELi3EEENS4_18smem_ptr_flag_bitsILi8EEENSS_INS5_IJNSA_ILi8EEESG_EEENS5_IJSG_SB_EEEEEEEvNS4_8identityES11_S1B_vS1C_EENS_8epilogue10collective6detail29Sm90TmaWarpSpecializedAdapterINS1F_15DefaultEpilogueISI_SJ_SJ_NS1E_6thread17LinearCombinationISI_Li1EffLNS1J_9ScaleType4KindE0ELNS_15FloatRoundStyleE2ESI_EENS1_15EpilogueDefaultEEEEEvvEEEEvNT_6ParamsE,"a",@progbits
	.sectionflags	@""
	.align	4
.nv.constant0._ZN7cutlass13device_kernelINS_4gemm6kernel13GemmUniversalIN4cute5tupleIJiiiiEEENS1_10collective13CollectiveMmaINS1_37MainloopSm90TmaGmmaWarpSpecializedFP8ILi4ENS5_IJNS4_1CILi1EEESB_SB_EEENS1_35KernelTmaWarpSpecializedCooperativeEEENS5_IJNSA_ILi256EEESF_NSA_ILi128EEEEEENS_12float_e5m2_tENS5_IJlSB_lEEESI_SJ_NS4_8TiledMMAINS4_8MMA_AtomIJNS4_4SM904GMMA31MMA_64x256x32_F32E5M2E5M2_SS_TNILNSN_7ScaleInE1ELSP_1EEEEEENS4_6LayoutINS5_IJNSA_ILi2EEESB_SB_EEENS5_IJSB_NSA_ILi0EEESV_EEEEENS5_IJNS4_10UnderscoreESY_SY_EEEEENS4_13SM90_TMA_LOADENS4_14ComposedLayoutINS4_7SwizzleILi3ELi4ELi3EEENS4_18smem_ptr_flag_bitsILi8EEENSS_INS5_IJNSA_ILi8EEESG_EEENS5_IJSG_SB_EEEEEEEvNS4_8identityES11_S1B_vS1C_EENS_8epilogue10collective6detail29Sm90TmaWarpSpecializedAdapterINS1F_15DefaultEpilogueISI_SJ_SJ_NS1E_6thread17LinearCombinationISI_Li1EffLNS1J_9ScaleType4KindE0ELNS_15FloatRoundStyleE2ESI_EENS1_15EpilogueDefaultEEEEEvvEEEEvNT_6ParamsE:
	.zero		1664


//--------------------- SYMBOLS --------------------------

	.type		.nv.reservedSmem.offset0,@object
	.size		.nv.reservedSmem.offset0,0x4
